//
// Generated by NVIDIA NVVM Compiler
//
// Compiler Build ID: CL-36424714
// Cuda compilation tools, release 13.0, V13.0.88
// Based on NVVM 20.0.0
//

.version 9.0
.target sm_100
.address_size 64

	// .globl	_Z11cuda_updatePdS_iii

.visible .entry _Z11cuda_updatePdS_iii(
	.param .u64 .ptr .align 1 _Z11cuda_updatePdS_iii_param_0,
	.param .u64 .ptr .align 1 _Z11cuda_updatePdS_iii_param_1,
	.param .u32 _Z11cuda_updatePdS_iii_param_2,
	.param .u32 _Z11cuda_updatePdS_iii_param_3,
	.param .u32 _Z11cuda_updatePdS_iii_param_4
)
{
	.reg .pred 	%p<4>;
	.reg .b32 	%r<17>;
	.reg .b64 	%rd<8>;
	.reg .b64 	%fd<2>;

	ld.param.u64 	%rd1, [_Z11cuda_updatePdS_iii_param_0];
	ld.param.u64 	%rd2, [_Z11cuda_updatePdS_iii_param_1];
	ld.param.u32 	%r3, [_Z11cuda_updatePdS_iii_param_2];
	ld.param.u32 	%r4, [_Z11cuda_updatePdS_iii_param_3];
	ld.param.u32 	%r5, [_Z11cuda_updatePdS_iii_param_4];
	mov.u32 	%r6, %tid.x;
	mov.u32 	%r7, %ctaid.x;
	mov.u32 	%r8, %ntid.x;
	mad.lo.s32 	%r9, %r7, %r8, %r6;
	add.s32 	%r10, %r9, %r4;
	mov.u32 	%r11, %tid.y;
	mov.u32 	%r12, %ctaid.y;
	mov.u32 	%r13, %ntid.y;
	mad.lo.s32 	%r2, %r12, %r13, %r11;
	setp.ge.s32 	%p1, %r2, %r3;
	add.s32 	%r14, %r5, %r4;
	setp.ge.s32 	%p2, %r10, %r14;
	or.pred  	%p3, %p1, %p2;
	@%p3 bra 	$L__BB0_2;
	cvta.to.global.u64 	%rd3, %rd2;
	cvta.to.global.u64 	%rd4, %rd1;
	mad.lo.s32 	%r16, %r10, %r3, %r2;
	mul.wide.s32 	%rd5, %r16, 8;
	add.s64 	%rd6, %rd3, %rd5;
	ld.global.f64 	%fd1, [%rd6];
	add.s64 	%rd7, %rd4, %rd5;
	st.global.f64 	[%rd7], %fd1;
$L__BB0_2:
	ret;

}
	// .globl	_Z11cuda_JacobiPdS_S_ddddiiii
.visible .entry _Z11cuda_JacobiPdS_S_ddddiiii(
	.param .u64 .ptr .align 1 _Z11cuda_JacobiPdS_S_ddddiiii_param_0,
	.param .u64 .ptr .align 1 _Z11cuda_JacobiPdS_S_ddddiiii_param_1,
	.param .u64 .ptr .align 1 _Z11cuda_JacobiPdS_S_ddddiiii_param_2,
	.param .f64 _Z11cuda_JacobiPdS_S_ddddiiii_param_3,
	.param .f64 _Z11cuda_JacobiPdS_S_ddddiiii_param_4,
	.param .f64 _Z11cuda_JacobiPdS_S_ddddiiii_param_5,
	.param .f64 _Z11cuda_JacobiPdS_S_ddddiiii_param_6,
	.param .u32 _Z11cuda_JacobiPdS_S_ddddiiii_param_7,
	.param .u32 _Z11cuda_JacobiPdS_S_ddddiiii_param_8,
	.param .u32 _Z11cuda_JacobiPdS_S_ddddiiii_param_9,
	.param .u32 _Z11cuda_JacobiPdS_S_ddddiiii_param_10
)
{
	.reg .pred 	%p<9>;
	.reg .b32 	%r<22>;
	.reg .b64 	%rd<16>;
	.reg .b64 	%fd<27>;

	ld.param.u64 	%rd1, [_Z11cuda_JacobiPdS_S_ddddiiii_param_0];
	ld.param.u64 	%rd2, [_Z11cuda_JacobiPdS_S_ddddiiii_param_1];
	ld.param.u64 	%rd3, [_Z11cuda_JacobiPdS_S_ddddiiii_param_2];
	ld.param.f64 	%fd1, [_Z11cuda_JacobiPdS_S_ddddiiii_param_3];
	ld.param.f64 	%fd2, [_Z11cuda_JacobiPdS_S_ddddiiii_param_4];
	ld.param.f64 	%fd3, [_Z11cuda_JacobiPdS_S_ddddiiii_param_5];
	ld.param.f64 	%fd4, [_Z11cuda_JacobiPdS_S_ddddiiii_param_6];
	ld.param.u32 	%r3, [_Z11cuda_JacobiPdS_S_ddddiiii_param_7];
	ld.param.u32 	%r4, [_Z11cuda_JacobiPdS_S_ddddiiii_param_8];
	ld.param.u32 	%r5, [_Z11cuda_JacobiPdS_S_ddddiiii_param_9];
	ld.param.u32 	%r6, [_Z11cuda_JacobiPdS_S_ddddiiii_param_10];
	mov.u32 	%r7, %tid.x;
	mov.u32 	%r8, %ctaid.x;
	mov.u32 	%r9, %ntid.x;
	mad.lo.s32 	%r10, %r8, %r9, %r7;
	add.s32 	%r1, %r10, %r5;
	mov.u32 	%r11, %tid.y;
	mov.u32 	%r12, %ctaid.y;
	mov.u32 	%r13, %ntid.y;
	mad.lo.s32 	%r2, %r12, %r13, %r11;
	add.s32 	%r14, %r6, %r5;
	setp.ge.s32 	%p1, %r1, %r14;
	@%p1 bra 	$L__BB1_3;
	setp.eq.s32 	%p2, %r2, 0;
	add.s32 	%r15, %r4, -1;
	setp.ge.s32 	%p3, %r2, %r15;
	or.pred  	%p4, %p2, %p3;
	setp.lt.s32 	%p5, %r1, 1;
	or.pred  	%p6, %p4, %p5;
	add.s32 	%r16, %r3, -1;
	setp.ge.s32 	%p7, %r1, %r16;
	or.pred  	%p8, %p6, %p7;
	@%p8 bra 	$L__BB1_3;
	cvta.to.global.u64 	%rd4, %rd2;
	mul.lo.s32 	%r17, %r1, %r4;
	add.s32 	%r18, %r17, %r2;
	cvta.to.global.u64 	%rd5, %rd1;
	mul.wide.s32 	%rd6, %r18, 8;
	add.s64 	%rd7, %rd5, %rd6;
	ld.global.f64 	%fd5, [%rd7];
	sub.s32 	%r19, %r17, %r4;
	add.s32 	%r20, %r19, %r2;
	mul.wide.s32 	%rd8, %r20, 8;
	add.s64 	%rd9, %rd4, %rd8;
	ld.global.f64 	%fd6, [%rd9+-8];
	ld.global.f64 	%fd7, [%rd9+8];
	add.f64 	%fd8, %fd6, %fd7;
	ld.global.f64 	%fd9, [%rd9];
	add.s32 	%r21, %r18, %r4;
	mul.wide.s32 	%rd10, %r21, 8;
	add.s64 	%rd11, %rd4, %rd10;
	ld.global.f64 	%fd10, [%rd11];
	add.f64 	%fd11, %fd9, %fd10;
	mul.f64 	%fd12, %fd3, %fd11;
	fma.rn.f64 	%fd13, %fd1, %fd8, %fd12;
	ld.global.f64 	%fd14, [%rd11+-8];
	ld.global.f64 	%fd15, [%rd11+8];
	add.f64 	%fd16, %fd14, %fd15;
	fma.rn.f64 	%fd17, %fd1, %fd16, %fd13;
	mul.wide.s32 	%rd12, %r4, 8;
	add.s64 	%rd13, %rd9, %rd12;
	ld.global.f64 	%fd18, [%rd13+-8];
	ld.global.f64 	%fd19, [%rd13+8];
	add.f64 	%fd20, %fd18, %fd19;
	fma.rn.f64 	%fd21, %fd2, %fd20, %fd17;
	ld.global.f64 	%fd22, [%rd13];
	fma.rn.f64 	%fd23, %fd4, %fd22, %fd21;
	sub.f64 	%fd24, %fd5, %fd23;
	div.rn.f64 	%fd25, %fd24, %fd4;
	add.f64 	%fd26, %fd22, %fd25;
	cvta.to.global.u64 	%rd14, %rd3;
	add.s64 	%rd15, %rd14, %rd6;
	st.global.f64 	[%rd15], %fd26;
$L__BB1_3:
	ret;

}
	// .globl	_Z12cuda_JacobiBPdS_S_ddddiiii
.visible .entry _Z12cuda_JacobiBPdS_S_ddddiiii(
	.param .u64 .ptr .align 1 _Z12cuda_JacobiBPdS_S_ddddiiii_param_0,
	.param .u64 .ptr .align 1 _Z12cuda_JacobiBPdS_S_ddddiiii_param_1,
	.param .u64 .ptr .align 1 _Z12cuda_JacobiBPdS_S_ddddiiii_param_2,
	.param .f64 _Z12cuda_JacobiBPdS_S_ddddiiii_param_3,
	.param .f64 _Z12cuda_JacobiBPdS_S_ddddiiii_param_4,
	.param .f64 _Z12cuda_JacobiBPdS_S_ddddiiii_param_5,
	.param .f64 _Z12cuda_JacobiBPdS_S_ddddiiii_param_6,
	.param .u32 _Z12cuda_JacobiBPdS_S_ddddiiii_param_7,
	.param .u32 _Z12cuda_JacobiBPdS_S_ddddiiii_param_8,
	.param .u32 _Z12cuda_JacobiBPdS_S_ddddiiii_param_9,
	.param .u32 _Z12cuda_JacobiBPdS_S_ddddiiii_param_10
)
{
	.reg .pred 	%p<11>;
	.reg .b32 	%r<23>;
	.reg .b64 	%rd<16>;
	.reg .b64 	%fd<27>;

	ld.param.u64 	%rd1, [_Z12cuda_JacobiBPdS_S_ddddiiii_param_0];
	ld.param.u64 	%rd2, [_Z12cuda_JacobiBPdS_S_ddddiiii_param_1];
	ld.param.u64 	%rd3, [_Z12cuda_JacobiBPdS_S_ddddiiii_param_2];
	ld.param.f64 	%fd1, [_Z12cuda_JacobiBPdS_S_ddddiiii_param_3];
	ld.param.f64 	%fd2, [_Z12cuda_JacobiBPdS_S_ddddiiii_param_4];
	ld.param.f64 	%fd3, [_Z12cuda_JacobiBPdS_S_ddddiiii_param_5];
	ld.param.f64 	%fd4, [_Z12cuda_JacobiBPdS_S_ddddiiii_param_6];
	ld.param.u32 	%r3, [_Z12cuda_JacobiBPdS_S_ddddiiii_param_7];
	ld.param.u32 	%r4, [_Z12cuda_JacobiBPdS_S_ddddiiii_param_8];
	ld.param.u32 	%r5, [_Z12cuda_JacobiBPdS_S_ddddiiii_param_9];
	ld.param.u32 	%r6, [_Z12cuda_JacobiBPdS_S_ddddiiii_param_10];
	mov.u32 	%r7, %tid.x;
	mov.u32 	%r8, %ctaid.x;
	mov.u32 	%r9, %ntid.x;
	mad.lo.s32 	%r10, %r8, %r9, %r7;
	add.s32 	%r1, %r10, %r5;
	mov.u32 	%r11, %tid.y;
	mov.u32 	%r12, %ctaid.y;
	mov.u32 	%r13, %ntid.y;
	mad.lo.s32 	%r2, %r12, %r13, %r11;
	setp.ne.s32 	%p1, %r10, 0;
	add.s32 	%r14, %r5, %r6;
	add.s32 	%r15, %r14, -1;
	setp.ne.s32 	%p2, %r1, %r15;
	and.pred  	%p3, %p1, %p2;
	@%p3 bra 	$L__BB2_3;
	setp.eq.s32 	%p4, %r2, 0;
	add.s32 	%r16, %r4, -1;
	setp.ge.s32 	%p5, %r2, %r16;
	or.pred  	%p6, %p4, %p5;
	setp.lt.s32 	%p7, %r1, 1;
	or.pred  	%p8, %p6, %p7;
	add.s32 	%r17, %r3, -1;
	setp.ge.s32 	%p9, %r1, %r17;
	or.pred  	%p10, %p8, %p9;
	@%p10 bra 	$L__BB2_3;
	cvta.to.global.u64 	%rd4, %rd2;
	mul.lo.s32 	%r18, %r1, %r4;
	add.s32 	%r19, %r18, %r2;
	cvta.to.global.u64 	%rd5, %rd1;
	mul.wide.s32 	%rd6, %r19, 8;
	add.s64 	%rd7, %rd5, %rd6;
	ld.global.f64 	%fd5, [%rd7];
	sub.s32 	%r20, %r18, %r4;
	add.s32 	%r21, %r20, %r2;
	mul.wide.s32 	%rd8, %r21, 8;
	add.s64 	%rd9, %rd4, %rd8;
	ld.global.f64 	%fd6, [%rd9+-8];
	ld.global.f64 	%fd7, [%rd9+8];
	add.f64 	%fd8, %fd6, %fd7;
	ld.global.f64 	%fd9, [%rd9];
	add.s32 	%r22, %r19, %r4;
	mul.wide.s32 	%rd10, %r22, 8;
	add.s64 	%rd11, %rd4, %rd10;
	ld.global.f64 	%fd10, [%rd11];
	add.f64 	%fd11, %fd9, %fd10;
	mul.f64 	%fd12, %fd3, %fd11;
	fma.rn.f64 	%fd13, %fd1, %fd8, %fd12;
	ld.global.f64 	%fd14, [%rd11+-8];
	ld.global.f64 	%fd15, [%rd11+8];
	add.f64 	%fd16, %fd14, %fd15;
	fma.rn.f64 	%fd17, %fd1, %fd16, %fd13;
	mul.wide.s32 	%rd12, %r4, 8;
	add.s64 	%rd13, %rd9, %rd12;
	ld.global.f64 	%fd18, [%rd13+-8];
	ld.global.f64 	%fd19, [%rd13+8];
	add.f64 	%fd20, %fd18, %fd19;
	fma.rn.f64 	%fd21, %fd2, %fd20, %fd17;
	ld.global.f64 	%fd22, [%rd13];
	fma.rn.f64 	%fd23, %fd4, %fd22, %fd21;
	sub.f64 	%fd24, %fd5, %fd23;
	div.rn.f64 	%fd25, %fd24, %fd4;
	add.f64 	%fd26, %fd22, %fd25;
	cvta.to.global.u64 	%rd14, %rd3;
	add.s64 	%rd15, %rd14, %rd6;
	st.global.f64 	[%rd15], %fd26;
$L__BB2_3:
	ret;

}
	// .globl	_Z12cuda_JacobiIPdS_S_ddddiiii
.visible .entry _Z12cuda_JacobiIPdS_S_ddddiiii(
	.param .u64 .ptr .align 1 _Z12cuda_JacobiIPdS_S_ddddiiii_param_0,
	.param .u64 .ptr .align 1 _Z12cuda_JacobiIPdS_S_ddddiiii_param_1,
	.param .u64 .ptr .align 1 _Z12cuda_JacobiIPdS_S_ddddiiii_param_2,
	.param .f64 _Z12cuda_JacobiIPdS_S_ddddiiii_param_3,
	.param .f64 _Z12cuda_JacobiIPdS_S_ddddiiii_param_4,
	.param .f64 _Z12cuda_JacobiIPdS_S_ddddiiii_param_5,
	.param .f64 _Z12cuda_JacobiIPdS_S_ddddiiii_param_6,
	.param .u32 _Z12cuda_JacobiIPdS_S_ddddiiii_param_7,
	.param .u32 _Z12cuda_JacobiIPdS_S_ddddiiii_param_8,
	.param .u32 _Z12cuda_JacobiIPdS_S_ddddiiii_param_9,
	.param .u32 _Z12cuda_JacobiIPdS_S_ddddiiii_param_10
)
{
	.reg .pred 	%p<5>;
	.reg .b32 	%r<24>;
	.reg .b64 	%rd<16>;
	.reg .b64 	%fd<27>;

	ld.param.u64 	%rd1, [_Z12cuda_JacobiIPdS_S_ddddiiii_param_0];
	ld.param.u64 	%rd2, [_Z12cuda_JacobiIPdS_S_ddddiiii_param_1];
	ld.param.u64 	%rd3, [_Z12cuda_JacobiIPdS_S_ddddiiii_param_2];
	ld.param.f64 	%fd1, [_Z12cuda_JacobiIPdS_S_ddddiiii_param_3];
	ld.param.f64 	%fd2, [_Z12cuda_JacobiIPdS_S_ddddiiii_param_4];
	ld.param.f64 	%fd3, [_Z12cuda_JacobiIPdS_S_ddddiiii_param_5];
	ld.param.f64 	%fd4, [_Z12cuda_JacobiIPdS_S_ddddiiii_param_6];
	ld.param.u32 	%r6, [_Z12cuda_JacobiIPdS_S_ddddiiii_param_8];
	ld.param.u32 	%r4, [_Z12cuda_JacobiIPdS_S_ddddiiii_param_9];
	ld.param.u32 	%r5, [_Z12cuda_JacobiIPdS_S_ddddiiii_param_10];
	mov.u32 	%r7, %tid.x;
	mov.u32 	%r8, %ctaid.x;
	mov.u32 	%r9, %ntid.x;
	mad.lo.s32 	%r10, %r8, %r9, %r7;
	add.s32 	%r11, %r10, %r4;
	add.s32 	%r1, %r11, 1;
	mov.u32 	%r12, %tid.y;
	mov.u32 	%r13, %ctaid.y;
	mov.u32 	%r14, %ntid.y;
	mad.lo.s32 	%r15, %r13, %r14, %r12;
	setp.eq.s32 	%p1, %r15, 0;
	add.s32 	%r16, %r6, -1;
	setp.ge.s32 	%p2, %r15, %r16;
	or.pred  	%p3, %p1, %p2;
	@%p3 bra 	$L__BB3_3;
	add.s32 	%r17, %r4, %r5;
	add.s32 	%r18, %r17, -1;
	setp.ge.s32 	%p4, %r1, %r18;
	@%p4 bra 	$L__BB3_3;
	cvta.to.global.u64 	%rd4, %rd2;
	mul.lo.s32 	%r19, %r1, %r6;
	add.s32 	%r20, %r19, %r15;
	cvta.to.global.u64 	%rd5, %rd1;
	mul.wide.s32 	%rd6, %r20, 8;
	add.s64 	%rd7, %rd5, %rd6;
	ld.global.f64 	%fd5, [%rd7];
	sub.s32 	%r21, %r19, %r6;
	add.s32 	%r22, %r21, %r15;
	mul.wide.s32 	%rd8, %r22, 8;
	add.s64 	%rd9, %rd4, %rd8;
	ld.global.f64 	%fd6, [%rd9+-8];
	ld.global.f64 	%fd7, [%rd9+8];
	add.f64 	%fd8, %fd6, %fd7;
	ld.global.f64 	%fd9, [%rd9];
	add.s32 	%r23, %r20, %r6;
	mul.wide.s32 	%rd10, %r23, 8;
	add.s64 	%rd11, %rd4, %rd10;
	ld.global.f64 	%fd10, [%rd11];
	add.f64 	%fd11, %fd9, %fd10;
	mul.f64 	%fd12, %fd3, %fd11;
	fma.rn.f64 	%fd13, %fd1, %fd8, %fd12;
	ld.global.f64 	%fd14, [%rd11+-8];
	ld.global.f64 	%fd15, [%rd11+8];
	add.f64 	%fd16, %fd14, %fd15;
	fma.rn.f64 	%fd17, %fd1, %fd16, %fd13;
	mul.wide.s32 	%rd12, %r6, 8;
	add.s64 	%rd13, %rd9, %rd12;
	ld.global.f64 	%fd18, [%rd13+-8];
	ld.global.f64 	%fd19, [%rd13+8];
	add.f64 	%fd20, %fd18, %fd19;
	fma.rn.f64 	%fd21, %fd2, %fd20, %fd17;
	ld.global.f64 	%fd22, [%rd13];
	fma.rn.f64 	%fd23, %fd4, %fd22, %fd21;
	sub.f64 	%fd24, %fd5, %fd23;
	div.rn.f64 	%fd25, %fd24, %fd4;
	add.f64 	%fd26, %fd22, %fd25;
	cvta.to.global.u64 	%rd14, %rd3;
	add.s64 	%rd15, %rd14, %rd6;
	st.global.f64 	[%rd15], %fd26;
$L__BB3_3:
	ret;

}


// ===== COMPILED SASS (sm_100) =====

	.target	sm_100

	.elftype	@"ET_EXEC"


//--------------------- .note.nv.tkinfo           --------------------------
	.section	.note.nv.tkinfo,"",@"SHT_NOTE"
	.sectionflags	@"SHF_NOTE_NV_TKINFO"
	.tkinfo
        /*0018*/ 	.word	0x00000002
        /*0030*/ 	.string	""
        /*0030*/ 	.string	"ptxas"
        /*0030*/ 	.string	"Cuda compilation tools, release 13.0, V13.0.88"
        /*0030*/ 	.string	"Build cuda_13.0.r13.0/compiler.36424714_0"
        /*0030*/ 	.string	"-arch sm_100 -m 64 "



//--------------------- .note.nv.cuinfo           --------------------------
	.section	.note.nv.cuinfo,"",@"SHT_NOTE"
	.sectionflags	@"SHF_NOTE_NV_CUINFO"
        /*0018*/ 	.short	0x0002
        /*001a*/ 	.short	0x0064
        /*001c*/ 	.short	0x0082
	.zero		2


//--------------------- .nv.info                  --------------------------
	.section	.nv.info,"",@"SHT_CUDA_INFO"
	.align	4


	//----- nvinfo : EIATTR_REGCOUNT
	.align		4
        /*0000*/ 	.byte	0x04, 0x2f
        /*0002*/ 	.short	(.L_1 - .L_0)
	.align		4
.L_0:
        /*0004*/ 	.word	index@(_Z11cuda_updatePdS_iii)
        /*0008*/ 	.word	0x0000000a


	//----- nvinfo : EIATTR_FRAME_SIZE
	.align		4
.L_1:
        /*000c*/ 	.byte	0x04, 0x11
        /*000e*/ 	.short	(.L_3 - .L_2)
	.align		4
.L_2:
        /*0010*/ 	.word	index@(_Z11cuda_updatePdS_iii)
        /*0014*/ 	.word	0x00000000


	//----- nvinfo : EIATTR_REGCOUNT
	.align		4
.L_3:
        /*0018*/ 	.byte	0x04, 0x2f
        /*001a*/ 	.short	(.L_5 - .L_4)
	.align		4
.L_4:
        /*001c*/ 	.word	index@(_Z11cuda_JacobiPdS_S_ddddiiii)
        /*0020*/ 	.word	0x0000001e


	//----- nvinfo : EIATTR_FRAME_SIZE
	.align		4
.L_5:
        /*0024*/ 	.byte	0x04, 0x11
        /*0026*/ 	.short	(.L_7 - .L_6)
	.align		4
.L_6:
        /*0028*/ 	.word	index@($__internal_2_$__cuda_sm20_div_rn_f64_full)
        /*002c*/ 	.word	0x00000000


	//----- nvinfo : EIATTR_FRAME_SIZE
	.align		4
.L_7:
        /*0030*/ 	.byte	0x04, 0x11
        /*0032*/ 	.short	(.L_9 - .L_8)
	.align		4
.L_8:
        /*0034*/ 	.word	index@(_Z11cuda_JacobiPdS_S_ddddiiii)
        /*0038*/ 	.word	0x00000000


	//----- nvinfo : EIATTR_REGCOUNT
	.align		4
.L_9:
        /*003c*/ 	.byte	0x04, 0x2f
        /*003e*/ 	.short	(.L_11 - .L_10)
	.align		4
.L_10:
        /*0040*/ 	.word	index@(_Z12cuda_JacobiBPdS_S_ddddiiii)
        /*0044*/ 	.word	0x0000001e


	//----- nvinfo : EIATTR_FRAME_SIZE
	.align		4
.L_11:
        /*0048*/ 	.byte	0x04, 0x11
        /*004a*/ 	.short	(.L_13 - .L_12)
	.align		4
.L_12:
        /*004c*/ 	.word	index@($__internal_1_$__cuda_sm20_div_rn_f64_full)
        /*0050*/ 	.word	0x00000000


	//----- nvinfo : EIATTR_FRAME_SIZE
	.align		4
.L_13:
        /*0054*/ 	.byte	0x04, 0x11
        /*0056*/ 	.short	(.L_15 - .L_14)
	.align		4
.L_14:
        /*0058*/ 	.word	index@(_Z12cuda_JacobiBPdS_S_ddddiiii)
        /*005c*/ 	.word	0x00000000


	//----- nvinfo : EIATTR_REGCOUNT
	.align		4
.L_15:
        /*0060*/ 	.byte	0x04, 0x2f
        /*0062*/ 	.short	(.L_17 - .L_16)
	.align		4
.L_16:
        /*0064*/ 	.word	index@(_Z12cuda_JacobiIPdS_S_ddddiiii)
        /*0068*/ 	.word	0x0000001e


	//----- nvinfo : EIATTR_FRAME_SIZE
	.align		4
.L_17:
        /*006c*/ 	.byte	0x04, 0x11
        /*006e*/ 	.short	(.L_19 - .L_18)
	.align		4
.L_18:
        /*0070*/ 	.word	index@($__internal_0_$__cuda_sm20_div_rn_f64_full)
        /*0074*/ 	.word	0x00000000


	//----- nvinfo : EIATTR_FRAME_SIZE
	.align		4
.L_19:
        /*0078*/ 	.byte	0x04, 0x11
        /*007a*/ 	.short	(.L_21 - .L_20)
	.align		4
.L_20:
        /*007c*/ 	.word	index@(_Z12cuda_JacobiIPdS_S_ddddiiii)
        /*0080*/ 	.word	0x00000000


	//----- nvinfo : EIATTR_MIN_STACK_SIZE
	.align		4
.L_21:
        /*0084*/ 	.byte	0x04, 0x12
        /*0086*/ 	.short	(.L_23 - .L_22)
	.align		4
.L_22:
        /*0088*/ 	.word	index@(_Z12cuda_JacobiIPdS_S_ddddiiii)
        /*008c*/ 	.word	0x00000000


	//----- nvinfo : EIATTR_MIN_STACK_SIZE
	.align		4
.L_23:
        /*0090*/ 	.byte	0x04, 0x12
        /*0092*/ 	.short	(.L_25 - .L_24)
	.align		4
.L_24:
        /*0094*/ 	.word	index@(_Z12cuda_JacobiBPdS_S_ddddiiii)
        /*0098*/ 	.word	0x00000000


	//----- nvinfo : EIATTR_MIN_STACK_SIZE
	.align		4
.L_25:
        /*009c*/ 	.byte	0x04, 0x12
        /*009e*/ 	.short	(.L_27 - .L_26)
	.align		4
.L_26:
        /*00a0*/ 	.word	index@(_Z11cuda_JacobiPdS_S_ddddiiii)
        /*00a4*/ 	.word	0x00000000


	//----- nvinfo : EIATTR_MIN_STACK_SIZE
	.align		4
.L_27:
        /*00a8*/ 	.byte	0x04, 0x12
        /*00aa*/ 	.short	(.L_29 - .L_28)
	.align		4
.L_28:
        /*00ac*/ 	.word	index@(_Z11cuda_updatePdS_iii)
        /*00b0*/ 	.word	0x00000000
.L_29:


//--------------------- .nv.compat                --------------------------
	.section	.nv.compat,"",@"SHT_CUDA_COMPAT_INFO"
	.align	4
        /*0000*/ 	.byte	0x02, 0x09, 0x00, 0x00, 0x02, 0x02, 0x01, 0x00, 0x02, 0x05, 0x05, 0x00, 0x03, 0x07, 0x01, 0x01
        /*0010*/ 	.byte	0x02, 0x03, 0x00, 0x00, 0x02, 0x06, 0x01, 0x00, 0x04, 0x0b, 0x08, 0x00, 0x01, 0x00, 0x00, 0x00
        /*0020*/ 	.byte	0x00, 0x00, 0x00, 0x00


//--------------------- .nv.info._Z12cuda_JacobiIPdS_S_ddddiiii --------------------------
	.section	.nv.info._Z12cuda_JacobiIPdS_S_ddddiiii,"",@"SHT_CUDA_INFO"
	.sectionflags	@""
	.align	4


	//----- nvinfo : EIATTR_CUDA_API_VERSION
	.align		4
        /*0000*/ 	.byte	0x04, 0x37
        /*0002*/ 	.short	(.L_31 - .L_30)
.L_30:
        /*0004*/ 	.word	0x00000082


	//----- nvinfo : EIATTR_KPARAM_INFO
	.align		4
.L_31:
        /*0008*/ 	.byte	0x04, 0x17
        /*000a*/ 	.short	(.L_33 - .L_32)
.L_32:
        /*000c*/ 	.word	0x00000000
        /*0010*/ 	.short	0x000a
        /*0012*/ 	.short	0x0044
        /*0014*/ 	.byte	0x00, 0xf0, 0x11, 0x00


	//----- nvinfo : EIATTR_KPARAM_INFO
	.align		4
.L_33:
        /*0018*/ 	.byte	0x04, 0x17
        /*001a*/ 	.short	(.L_35 - .L_34)
.L_34:
        /*001c*/ 	.word	0x00000000
        /*0020*/ 	.short	0x0009
        /*0022*/ 	.short	0x0040
        /*0024*/ 	.byte	0x00, 0xf0, 0x11, 0x00


	//----- nvinfo : EIATTR_KPARAM_INFO
	.align		4
.L_35:
        /*0028*/ 	.byte	0x04, 0x17
        /*002a*/ 	.short	(.L_37 - .L_36)
.L_36:
        /*002c*/ 	.word	0x00000000
        /*0030*/ 	.short	0x0008
        /*0032*/ 	.short	0x003c
        /*0034*/ 	.byte	0x00, 0xf0, 0x11, 0x00


	//----- nvinfo : EIATTR_KPARAM_INFO
	.align		4
.L_37:
        /*0038*/ 	.byte	0x04, 0x17
        /*003a*/ 	.short	(.L_39 - .L_38)
.L_38:
        /*003c*/ 	.word	0x00000000
        /*0040*/ 	.short	0x0007
        /*0042*/ 	.short	0x0038
        /*0044*/ 	.byte	0x00, 0xf0, 0x11, 0x00


	//----- nvinfo : EIATTR_KPARAM_INFO
	.align		4
.L_39:
        /*0048*/ 	.byte	0x04, 0x17
        /*004a*/ 	.short	(.L_41 - .L_40)
.L_40:
        /*004c*/ 	.word	0x00000000
        /*0050*/ 	.short	0x0006
        /*0052*/ 	.short	0x0030
        /*0054*/ 	.byte	0x00, 0xf0, 0x21, 0x00


	//----- nvinfo : EIATTR_KPARAM_INFO
	.align		4
.L_41:
        /*0058*/ 	.byte	0x04, 0x17
        /*005a*/ 	.short	(.L_43 - .L_42)
.L_42:
        /*005c*/ 	.word	0x00000000
        /*0060*/ 	.short	0x0005
        /*0062*/ 	.short	0x0028
        /*0064*/ 	.byte	0x00, 0xf0, 0x21, 0x00


	//----- nvinfo : EIATTR_KPARAM_INFO
	.align		4
.L_43:
        /*0068*/ 	.byte	0x04, 0x17
        /*006a*/ 	.short	(.L_45 - .L_44)
.L_44:
        /*006c*/ 	.word	0x00000000
        /*0070*/ 	.short	0x0004
        /*0072*/ 	.short	0x0020
        /*0074*/ 	.byte	0x00, 0xf0, 0x21, 0x00


	//----- nvinfo : EIATTR_KPARAM_INFO
	.align		4
.L_45:
        /*0078*/ 	.byte	0x04, 0x17
        /*007a*/ 	.short	(.L_47 - .L_46)
.L_46:
        /*007c*/ 	.word	0x00000000
        /*0080*/ 	.short	0x0003
        /*0082*/ 	.short	0x0018
        /*0084*/ 	.byte	0x00, 0xf0, 0x21, 0x00


	//----- nvinfo : EIATTR_KPARAM_INFO
	.align		4
.L_47:
        /*0088*/ 	.byte	0x04, 0x17
        /*008a*/ 	.short	(.L_49 - .L_48)
.L_48:
        /*008c*/ 	.word	0x00000000
        /*0090*/ 	.short	0x0002
        /*0092*/ 	.short	0x0010
        /*0094*/ 	.byte	0x00, 0xf5, 0x21, 0x00


	//----- nvinfo : EIATTR_KPARAM_INFO
	.align		4
.L_49:
        /*0098*/ 	.byte	0x04, 0x17
        /*009a*/ 	.short	(.L_51 - .L_50)
.L_50:
        /*009c*/ 	.word	0x00000000
        /*00a0*/ 	.short	0x0001
        /*00a2*/ 	.short	0x0008
        /*00a4*/ 	.byte	0x00, 0xf5, 0x21, 0x00


	//----- nvinfo : EIATTR_KPARAM_INFO
	.align		4
.L_51:
        /*00a8*/ 	.byte	0x04, 0x17
        /*00aa*/ 	.short	(.L_53 - .L_52)
.L_52:
        /*00ac*/ 	.word	0x00000000
        /*00b0*/ 	.short	0x0000
        /*00b2*/ 	.short	0x0000
        /*00b4*/ 	.byte	0x00, 0xf5, 0x21, 0x00


	//----- nvinfo : EIATTR_SPARSE_MMA_MASK
	.align		4
.L_53:
        /*00b8*/ 	.byte	0x03, 0x50
        /*00ba*/ 	.short	0x0000


	//----- nvinfo : EIATTR_MAXREG_COUNT
	.align		4
        /*00bc*/ 	.byte	0x03, 0x1b
        /*00be*/ 	.short	0x00ff


	//----- nvinfo : EIATTR_MERCURY_ISA_VERSION
	.align		4
        /*00c0*/ 	.byte	0x03, 0x5f
        /*00c2*/ 	.short	0x0101


	//----- nvinfo : EIATTR_VRC_CTA_INIT_COUNT
	.align		4
        /*00c4*/ 	.byte	0x02, 0x4a
	.zero		1
	.zero		1


	//----- nvinfo : EIATTR_EXIT_INSTR_OFFSETS
	.align		4
        /*00c8*/ 	.byte	0x04, 0x1c
        /*00ca*/ 	.short	(.L_55 - .L_54)


	//   ....[0]....
.L_54:
        /*00cc*/ 	.word	0x000000f0


	//   ....[1]....
        /*00d0*/ 	.word	0x00000130


	//   ....[2]....
        /*00d4*/ 	.word	0x000004d0


	//----- nvinfo : EIATTR_CRS_STACK_SIZE
	.align		4
.L_55:
        /*00d8*/ 	.byte	0x04, 0x1e
        /*00da*/ 	.short	(.L_57 - .L_56)
.L_56:
        /*00dc*/ 	.word	0x00000000


	//----- nvinfo : EIATTR_CBANK_PARAM_SIZE
	.align		4
.L_57:
        /*00e0*/ 	.byte	0x03, 0x19
        /*00e2*/ 	.short	0x0048


	//----- nvinfo : EIATTR_PARAM_CBANK
	.align		4
        /*00e4*/ 	.byte	0x04, 0x0a
        /*00e6*/ 	.short	(.L_59 - .L_58)
	.align		4
.L_58:
        /*00e8*/ 	.word	index@(.nv.constant0._Z12cuda_JacobiIPdS_S_ddddiiii)
        /*00ec*/ 	.short	0x0380
        /*00ee*/ 	.short	0x0048


	//----- nvinfo : EIATTR_SW_WAR
	.align		4
.L_59:
        /*00f0*/ 	.byte	0x04, 0x36
        /*00f2*/ 	.short	(.L_61 - .L_60)
.L_60:
        /*00f4*/ 	.word	0x00000008
.L_61:


//--------------------- .nv.info._Z12cuda_JacobiBPdS_S_ddddiiii --------------------------
	.section	.nv.info._Z12cuda_JacobiBPdS_S_ddddiiii,"",@"SHT_CUDA_INFO"
	.sectionflags	@""
	.align	4


	//----- nvinfo : EIATTR_CUDA_API_VERSION
	.align		4
        /*0000*/ 	.byte	0x04, 0x37
        /*0002*/ 	.short	(.L_63 - .L_62)
.L_62:
        /*0004*/ 	.word	0x00000082


	//----- nvinfo : EIATTR_KPARAM_INFO
	.align		4
.L_63:
        /*0008*/ 	.byte	0x04, 0x17
        /*000a*/ 	.short	(.L_65 - .L_64)
.L_64:
        /*000c*/ 	.word	0x00000000
        /*0010*/ 	.short	0x000a
        /*0012*/ 	.short	0x0044
        /*0014*/ 	.byte	0x00, 0xf0, 0x11, 0x00


	//----- nvinfo : EIATTR_KPARAM_INFO
	.align		4
.L_65:
        /*0018*/ 	.byte	0x04, 0x17
        /*001a*/ 	.short	(.L_67 - .L_66)
.L_66:
        /*001c*/ 	.word	0x00000000
        /*0020*/ 	.short	0x0009
        /*0022*/ 	.short	0x0040
        /*0024*/ 	.byte	0x00, 0xf0, 0x11, 0x00


	//----- nvinfo : EIATTR_KPARAM_INFO
	.align		4
.L_67:
        /*0028*/ 	.byte	0x04, 0x17
        /*002a*/ 	.short	(.L_69 - .L_68)
.L_68:
        /*002c*/ 	.word	0x00000000
        /*0030*/ 	.short	0x0008
        /*0032*/ 	.short	0x003c
        /*0034*/ 	.byte	0x00, 0xf0, 0x11, 0x00


	//----- nvinfo : EIATTR_KPARAM_INFO
	.align		4
.L_69:
        /*0038*/ 	.byte	0x04, 0x17
        /*003a*/ 	.short	(.L_71 - .L_70)
.L_70:
        /*003c*/ 	.word	0x00000000
        /*0040*/ 	.short	0x0007
        /*0042*/ 	.short	0x0038
        /*0044*/ 	.byte	0x00, 0xf0, 0x11, 0x00


	//----- nvinfo : EIATTR_KPARAM_INFO
	.align		4
.L_71:
        /*0048*/ 	.byte	0x04, 0x17
        /*004a*/ 	.short	(.L_73 - .L_72)
.L_72:
        /*004c*/ 	.word	0x00000000
        /*0050*/ 	.short	0x0006
        /*0052*/ 	.short	0x0030
        /*0054*/ 	.byte	0x00, 0xf0, 0x21, 0x00


	//----- nvinfo : EIATTR_KPARAM_INFO
	.align		4
.L_73:
        /*0058*/ 	.byte	0x04, 0x17
        /*005a*/ 	.short	(.L_75 - .L_74)
.L_74:
        /*005c*/ 	.word	0x00000000
        /*0060*/ 	.short	0x0005
        /*0062*/ 	.short	0x0028
        /*0064*/ 	.byte	0x00, 0xf0, 0x21, 0x00


	//----- nvinfo : EIATTR_KPARAM_INFO
	.align		4
.L_75:
        /*0068*/ 	.byte	0x04, 0x17
        /*006a*/ 	.short	(.L_77 - .L_76)
.L_76:
        /*006c*/ 	.word	0x00000000
        /*0070*/ 	.short	0x0004
        /*0072*/ 	.short	0x0020
        /*0074*/ 	.byte	0x00, 0xf0, 0x21, 0x00


	//----- nvinfo : EIATTR_KPARAM_INFO
	.align		4
.L_77:
        /*0078*/ 	.byte	0x04, 0x17
        /*007a*/ 	.short	(.L_79 - .L_78)
.L_78:
        /*007c*/ 	.word	0x00000000
        /*0080*/ 	.short	0x0003
        /*0082*/ 	.short	0x0018
        /*0084*/ 	.byte	0x00, 0xf0, 0x21, 0x00


	//----- nvinfo : EIATTR_KPARAM_INFO
	.align		4
.L_79:
        /*0088*/ 	.byte	0x04, 0x17
        /*008a*/ 	.short	(.L_81 - .L_80)
.L_80:
        /*008c*/ 	.word	0x00000000
        /*0090*/ 	.short	0x0002
        /*0092*/ 	.short	0x0010
        /*0094*/ 	.byte	0x00, 0xf5, 0x21, 0x00


	//----- nvinfo : EIATTR_KPARAM_INFO
	.align		4
.L_81:
        /*0098*/ 	.byte	0x04, 0x17
        /*009a*/ 	.short	(.L_83 - .L_82)
.L_82:
        /*009c*/ 	.word	0x00000000
        /*00a0*/ 	.short	0x0001
        /*00a2*/ 	.short	0x0008
        /*00a4*/ 	.byte	0x00, 0xf5, 0x21, 0x00


	//----- nvinfo : EIATTR_KPARAM_INFO
	.align		4
.L_83:
        /*00a8*/ 	.byte	0x04, 0x17
        /*00aa*/ 	.short	(.L_85 - .L_84)
.L_84:
        /*00ac*/ 	.word	0x00000000
        /*00b0*/ 	.short	0x0000
        /*00b2*/ 	.short	0x0000
        /*00b4*/ 	.byte	0x00, 0xf5, 0x21, 0x00


	//----- nvinfo : EIATTR_SPARSE_MMA_MASK
	.align		4
.L_85:
        /*00b8*/ 	.byte	0x03, 0x50
        /*00ba*/ 	.short	0x0000


	//----- nvinfo : EIATTR_MAXREG_COUNT
	.align		4
        /*00bc*/ 	.byte	0x03, 0x1b
        /*00be*/ 	.short	0x00ff


	//----- nvinfo : EIATTR_MERCURY_ISA_VERSION
	.align		4
        /*00c0*/ 	.byte	0x03, 0x5f
        /*00c2*/ 	.short	0x0101


	//----- nvinfo : EIATTR_VRC_CTA_INIT_COUNT
	.align		4
        /*00c4*/ 	.byte	0x02, 0x4a
	.zero		1
	.zero		1


	//----- nvinfo : EIATTR_EXIT_INSTR_OFFSETS
	.align		4
        /*00c8*/ 	.byte	0x04, 0x1c
        /*00ca*/ 	.short	(.L_87 - .L_86)


	//   ....[0]....
.L_86:
        /*00cc*/ 	.word	0x000000e0


	//   ....[1]....
        /*00d0*/ 	.word	0x00000160


	//   ....[2]....
        /*00d4*/ 	.word	0x00000500


	//----- nvinfo : EIATTR_CRS_STACK_SIZE
	.align		4
.L_87:
        /*00d8*/ 	.byte	0x04, 0x1e
        /*00da*/ 	.short	(.L_89 - .L_88)
.L_88:
        /*00dc*/ 	.word	0x00000000


	//----- nvinfo : EIATTR_CBANK_PARAM_SIZE
	.align		4
.L_89:
        /*00e0*/ 	.byte	0x03, 0x19
        /*00e2*/ 	.short	0x0048


	//----- nvinfo : EIATTR_PARAM_CBANK
	.align		4
        /*00e4*/ 	.byte	0x04, 0x0a
        /*00e6*/ 	.short	(.L_91 - .L_90)
	.align		4
.L_90:
        /*00e8*/ 	.word	index@(.nv.constant0._Z12cuda_JacobiBPdS_S_ddddiiii)
        /*00ec*/ 	.short	0x0380
        /*00ee*/ 	.short	0x0048


	//----- nvinfo : EIATTR_SW_WAR
	.align		4
.L_91:
        /*00f0*/ 	.byte	0x04, 0x36
        /*00f2*/ 	.short	(.L_93 - .L_92)
.L_92:
        /*00f4*/ 	.word	0x00000008
.L_93:


//--------------------- .nv.info._Z11cuda_JacobiPdS_S_ddddiiii --------------------------
	.section	.nv.info._Z11cuda_JacobiPdS_S_ddddiiii,"",@"SHT_CUDA_INFO"
	.sectionflags	@""
	.align	4


	//----- nvinfo : EIATTR_CUDA_API_VERSION
	.align		4
        /*0000*/ 	.byte	0x04, 0x37
        /*0002*/ 	.short	(.L_95 - .L_94)
.L_94:
        /*0004*/ 	.word	0x00000082


	//----- nvinfo : EIATTR_KPARAM_INFO
	.align		4
.L_95:
        /*0008*/ 	.byte	0x04, 0x17
        /*000a*/ 	.short	(.L_97 - .L_96)
.L_96:
        /*000c*/ 	.word	0x00000000
        /*0010*/ 	.short	0x000a
        /*0012*/ 	.short	0x0044
        /*0014*/ 	.byte	0x00, 0xf0, 0x11, 0x00


	//----- nvinfo : EIATTR_KPARAM_INFO
	.align		4
.L_97:
        /*0018*/ 	.byte	0x04, 0x17
        /*001a*/ 	.short	(.L_99 - .L_98)
.L_98:
        /*001c*/ 	.word	0x00000000
        /*0020*/ 	.short	0x0009
        /*0022*/ 	.short	0x0040
        /*0024*/ 	.byte	0x00, 0xf0, 0x11, 0x00


	//----- nvinfo : EIATTR_KPARAM_INFO
	.align		4
.L_99:
        /*0028*/ 	.byte	0x04, 0x17
        /*002a*/ 	.short	(.L_101 - .L_100)
.L_100:
        /*002c*/ 	.word	0x00000000
        /*0030*/ 	.short	0x0008
        /*0032*/ 	.short	0x003c
        /*0034*/ 	.byte	0x00, 0xf0, 0x11, 0x00


	//----- nvinfo : EIATTR_KPARAM_INFO
	.align		4
.L_101:
        /*0038*/ 	.byte	0x04, 0x17
        /*003a*/ 	.short	(.L_103 - .L_102)
.L_102:
        /*003c*/ 	.word	0x00000000
        /*0040*/ 	.short	0x0007
        /*0042*/ 	.short	0x0038
        /*0044*/ 	.byte	0x00, 0xf0, 0x11, 0x00


	//----- nvinfo : EIATTR_KPARAM_INFO
	.align		4
.L_103:
        /*0048*/ 	.byte	0x04, 0x17
        /*004a*/ 	.short	(.L_105 - .L_104)
.L_104:
        /*004c*/ 	.word	0x00000000
        /*0050*/ 	.short	0x0006
        /*0052*/ 	.short	0x0030
        /*0054*/ 	.byte	0x00, 0xf0, 0x21, 0x00


	//----- nvinfo : EIATTR_KPARAM_INFO
	.align		4
.L_105:
        /*0058*/ 	.byte	0x04, 0x17
        /*005a*/ 	.short	(.L_107 - .L_106)
.L_106:
        /*005c*/ 	.word	0x00000000
        /*0060*/ 	.short	0x0005
        /*0062*/ 	.short	0x0028
        /*0064*/ 	.byte	0x00, 0xf0, 0x21, 0x00


	//----- nvinfo : EIATTR_KPARAM_INFO
	.align		4
.L_107:
        /*0068*/ 	.byte	0x04, 0x17
        /*006a*/ 	.short	(.L_109 - .L_108)
.L_108:
        /*006c*/ 	.word	0x00000000
        /*0070*/ 	.short	0x0004
        /*0072*/ 	.short	0x0020
        /*0074*/ 	.byte	0x00, 0xf0, 0x21, 0x00


	//----- nvinfo : EIATTR_KPARAM_INFO
	.align		4
.L_109:
        /*0078*/ 	.byte	0x04, 0x17
        /*007a*/ 	.short	(.L_111 - .L_110)
.L_110:
        /*007c*/ 	.word	0x00000000
        /*0080*/ 	.short	0x0003
        /*0082*/ 	.short	0x0018
        /*0084*/ 	.byte	0x00, 0xf0, 0x21, 0x00


	//----- nvinfo : EIATTR_KPARAM_INFO
	.align		4
.L_111:
        /*0088*/ 	.byte	0x04, 0x17
        /*008a*/ 	.short	(.L_113 - .L_112)
.L_112:
        /*008c*/ 	.word	0x00000000
        /*0090*/ 	.short	0x0002
        /*0092*/ 	.short	0x0010
        /*0094*/ 	.byte	0x00, 0xf5, 0x21, 0x00


	//----- nvinfo : EIATTR_KPARAM_INFO
	.align		4
.L_113:
        /*0098*/ 	.byte	0x04, 0x17
        /*009a*/ 	.short	(.L_115 - .L_114)
.L_114:
        /*009c*/ 	.word	0x00000000
        /*00a0*/ 	.short	0x0001
        /*00a2*/ 	.short	0x0008
        /*00a4*/ 	.byte	0x00, 0xf5, 0x21, 0x00


	//----- nvinfo : EIATTR_KPARAM_INFO
	.align		4
.L_115:
        /*00a8*/ 	.byte	0x04, 0x17
        /*00aa*/ 	.short	(.L_117 - .L_116)
.L_116:
        /*00ac*/ 	.word	0x00000000
        /*00b0*/ 	.short	0x0000
        /*00b2*/ 	.short	0x0000
        /*00b4*/ 	.byte	0x00, 0xf5, 0x21, 0x00


	//----- nvinfo : EIATTR_SPARSE_MMA_MASK
	.align		4
.L_117:
        /*00b8*/ 	.byte	0x03, 0x50
        /*00ba*/ 	.short	0x0000


	//----- nvinfo : EIATTR_MAXREG_COUNT
	.align		4
        /*00bc*/ 	.byte	0x03, 0x1b
        /*00be*/ 	.short	0x00ff


	//----- nvinfo : EIATTR_MERCURY_ISA_VERSION
	.align		4
        /*00c0*/ 	.byte	0x03, 0x5f
        /*00c2*/ 	.short	0x0101


	//----- nvinfo : EIATTR_VRC_CTA_INIT_COUNT
	.align		4
        /*00c4*/ 	.byte	0x02, 0x4a
	.zero		1
	.zero		1


	//----- nvinfo : EIATTR_EXIT_INSTR_OFFSETS
	.align		4
        /*00c8*/ 	.byte	0x04, 0x1c
        /*00ca*/ 	.short	(.L_119 - .L_118)


	//   ....[0]....
.L_118:
        /*00cc*/ 	.word	0x000000d0


	//   ....[1]....
        /*00d0*/ 	.word	0x00000150


	//   ....[2]....
        /*00d4*/ 	.word	0x000004f0


	//----- nvinfo : EIATTR_CRS_STACK_SIZE
	.align		4
.L_119:
        /*00d8*/ 	.byte	0x04, 0x1e
        /*00da*/ 	.short	(.L_121 - .L_120)
.L_120:
        /*00dc*/ 	.word	0x00000000


	//----- nvinfo : EIATTR_CBANK_PARAM_SIZE
	.align		4
.L_121:
        /*00e0*/ 	.byte	0x03, 0x19
        /*00e2*/ 	.short	0x0048


	//----- nvinfo : EIATTR_PARAM_CBANK
	.align		4
        /*00e4*/ 	.byte	0x04, 0x0a
        /*00e6*/ 	.short	(.L_123 - .L_122)
	.align		4
.L_122:
        /*00e8*/ 	.word	index@(.nv.constant0._Z11cuda_JacobiPdS_S_ddddiiii)
        /*00ec*/ 	.short	0x0380
        /*00ee*/ 	.short	0x0048


	//----- nvinfo : EIATTR_SW_WAR
	.align		4
.L_123:
        /*00f0*/ 	.byte	0x04, 0x36
        /*00f2*/ 	.short	(.L_125 - .L_124)
.L_124:
        /*00f4*/ 	.word	0x00000008
.L_125:


//--------------------- .nv.info._Z11cuda_updatePdS_iii --------------------------
	.section	.nv.info._Z11cuda_updatePdS_iii,"",@"SHT_CUDA_INFO"
	.sectionflags	@""
	.align	4


	//----- nvinfo : EIATTR_CUDA_API_VERSION
	.align		4
        /*0000*/ 	.byte	0x04, 0x37
        /*0002*/ 	.short	(.L_127 - .L_126)
.L_126:
        /*0004*/ 	.word	0x00000082


	//----- nvinfo : EIATTR_KPARAM_INFO
	.align		4
.L_127:
        /*0008*/ 	.byte	0x04, 0x17
        /*000a*/ 	.short	(.L_129 - .L_128)
.L_128:
        /*000c*/ 	.word	0x00000000
        /*0010*/ 	.short	0x0004
        /*0012*/ 	.short	0x0018
        /*0014*/ 	.byte	0x00, 0xf0, 0x11, 0x00


	//----- nvinfo : EIATTR_KPARAM_INFO
	.align		4
.L_129:
        /*0018*/ 	.byte	0x04, 0x17
        /*001a*/ 	.short	(.L_131 - .L_130)
.L_130:
        /*001c*/ 	.word	0x00000000
        /*0020*/ 	.short	0x0003
        /*0022*/ 	.short	0x0014
        /*0024*/ 	.byte	0x00, 0xf0, 0x11, 0x00


	//----- nvinfo : EIATTR_KPARAM_INFO
	.align		4
.L_131:
        /*0028*/ 	.byte	0x04, 0x17
        /*002a*/ 	.short	(.L_133 - .L_132)
.L_132:
        /*002c*/ 	.word	0x00000000
        /*0030*/ 	.short	0x0002
        /*0032*/ 	.short	0x0010
        /*0034*/ 	.byte	0x00, 0xf0, 0x11, 0x00


	//----- nvinfo : EIATTR_KPARAM_INFO
	.align		4
.L_133:
        /*0038*/ 	.byte	0x04, 0x17
        /*003a*/ 	.short	(.L_135 - .L_134)
.L_134:
        /*003c*/ 	.word	0x00000000
        /*0040*/ 	.short	0x0001
        /*0042*/ 	.short	0x0008
        /*0044*/ 	.byte	0x00, 0xf5, 0x21, 0x00


	//----- nvinfo : EIATTR_KPARAM_INFO
	.align		4
.L_135:
        /*0048*/ 	.byte	0x04, 0x17
        /*004a*/ 	.short	(.L_137 - .L_136)
.L_136:
        /*004c*/ 	.word	0x00000000
        /*0050*/ 	.short	0x0000
        /*0052*/ 	.short	0x0000
        /*0054*/ 	.byte	0x00, 0xf5, 0x21, 0x00


	//----- nvinfo : EIATTR_SPARSE_MMA_MASK
	.align		4
.L_137:
        /*0058*/ 	.byte	0x03, 0x50
        /*005a*/ 	.short	0x0000


	//----- nvinfo : EIATTR_MAXREG_COUNT
	.align		4
        /*005c*/ 	.byte	0x03, 0x1b
        /*005e*/ 	.short	0x00ff


	//----- nvinfo : EIATTR_MERCURY_ISA_VERSION
	.align		4
        /*0060*/ 	.byte	0x03, 0x5f
        /*0062*/ 	.short	0x0101


	//----- nvinfo : EIATTR_VRC_CTA_INIT_COUNT
	.align		4
        /*0064*/ 	.byte	0x02, 0x4a
	.zero		1
	.zero		1


	//----- nvinfo : EIATTR_EXIT_INSTR_OFFSETS
	.align		4
        /*0068*/ 	.byte	0x04, 0x1c
        /*006a*/ 	.short	(.L_139 - .L_138)


	//   ....[0]....
.L_138:
        /*006c*/ 	.word	0x000000f0


	//   ....[1]....
        /*0070*/ 	.word	0x00000180


	//----- nvinfo : EIATTR_CBANK_PARAM_SIZE
	.align		4
.L_139:
        /*0074*/ 	.byte	0x03, 0x19
        /*0076*/ 	.short	0x001c


	//----- nvinfo : EIATTR_PARAM_CBANK
	.align		4
        /*0078*/ 	.byte	0x04, 0x0a
        /*007a*/ 	.short	(.L_141 - .L_140)
	.align		4
.L_140:
        /*007c*/ 	.word	index@(.nv.constant0._Z11cuda_updatePdS_iii)
        /*0080*/ 	.short	0x0380
        /*0082*/ 	.short	0x001c


	//----- nvinfo : EIATTR_SW_WAR
	.align		4
.L_141:
        /*0084*/ 	.byte	0x04, 0x36
        /*0086*/ 	.short	(.L_143 - .L_142)
.L_142:
        /*0088*/ 	.word	0x00000008
.L_143:


//--------------------- .nv.callgraph             --------------------------
	.section	.nv.callgraph,"",@"SHT_CUDA_CALLGRAPH"
	.align	4
	.sectionentsize	8
	.align		4
        /*0000*/ 	.word	0x00000000
	.align		4
        /*0004*/ 	.word	0xffffffff
	.align		4
        /*0008*/ 	.word	0x00000000
	.align		4
        /*000c*/ 	.word	0xfffffffe
	.align		4
        /*0010*/ 	.word	0x00000000
	.align		4
        /*0014*/ 	.word	0xfffffffd
	.align		4
        /*0018*/ 	.word	0x00000000
	.align		4
        /*001c*/ 	.word	0xfffffffc


//--------------------- .text._Z12cuda_JacobiIPdS_S_ddddiiii --------------------------
	.section	.text._Z12cuda_JacobiIPdS_S_ddddiiii,"ax",@progbits
	.align	128
        .global         _Z12cuda_JacobiIPdS_S_ddddiiii
        .type           _Z12cuda_JacobiIPdS_S_ddddiiii,@function
        .size           _Z12cuda_JacobiIPdS_S_ddddiiii,(.L_x_25 - _Z12cuda_JacobiIPdS_S_ddddiiii)
        .other          _Z12cuda_JacobiIPdS_S_ddddiiii,@"STO_CUDA_ENTRY STV_DEFAULT"
_Z12cuda_JacobiIPdS_S_ddddiiii:
.text._Z12cuda_JacobiIPdS_S_ddddiiii:
[----:B------:R-:W-:Y:S01]  /*0000*/  LDC R1, c[0x0][0x37c] ;  /* 0x0000df00ff017b82 */ /* 0x000fe20000000800 */
[----:B------:R-:W0:Y:S07]  /*0010*/  S2R R2, SR_TID.Y ;  /* 0x0000000000027919 */ /* 0x000e2e0000002200 */
[----:B------:R-:W1:Y:S01]  /*0020*/  LDC R7, c[0x0][0x360] ;  /* 0x0000d800ff077b82 */ /* 0x000e620000000800 */
[----:B------:R-:W2:Y:S01]  /*0030*/  LDCU UR6, c[0x0][0x3c0] ;  /* 0x00007800ff0677ac */ /* 0x000ea20008000800 */
[----:B------:R-:W1:Y:S06]  /*0040*/  S2R R0, SR_TID.X ;  /* 0x0000000000007919 */ /* 0x000e6c0000002100 */
[----:B------:R-:W0:Y:S08]  /*0050*/  S2UR UR5, SR_CTAID.Y ;  /* 0x00000000000579c3 */ /* 0x000e300000002600 */
[----:B------:R-:W0:Y:S08]  /*0060*/  LDC R3, c[0x0][0x364] ;  /* 0x0000d900ff037b82 */ /* 0x000e300000000800 */
[----:B------:R-:W3:Y:S08]  /*0070*/  LDC R5, c[0x0][0x3bc] ;  /* 0x0000ef00ff057b82 */ /* 0x000ef00000000800 */
[----:B------:R-:W1:Y:S01]  /*0080*/  S2UR UR4, SR_CTAID.X ;  /* 0x00000000000479c3 */ /* 0x000e620000002500 */
[----:B0-----:R-:W-:-:S02]  /*0090*/  IMAD R2, R3, UR5, R2 ;  /* 0x0000000503027c24 */ /* 0x001fc4000f8e0202 */
[----:B---3--:R-:W-:-:S05]  /*00a0*/  VIADD R3, R5, 0xffffffff ;  /* 0xffffffff05037836 */ /* 0x008fca0000000000 */
[----:B------:R-:W-:Y:S01]  /*00b0*/  ISETP.GE.AND P0, PT, R2, R3, PT ;  /* 0x000000030200720c */ /* 0x000fe20003f06270 */
[----:B-1----:R-:W-:-:S03]  /*00c0*/  IMAD R0, R7, UR4, R0 ;  /* 0x0000000407007c24 */ /* 0x002fc6000f8e0200 */
[----:B------:R-:W-:Y:S02]  /*00d0*/  ISETP.EQ.OR P0, PT, R2, RZ, P0 ;  /* 0x000000ff0200720c */ /* 0x000fe40000702670 */
[----:B--2---:R-:W-:-:S11]  /*00e0*/  IADD3.X R0, PT, PT, R0, UR6, RZ, PT, !PT ;  /* 0x0000000600007c10 */ /* 0x004fd6000bffe4ff */
[----:B------:R-:W-:Y:S05]  /*00f0*/  @P0 EXIT ;  /* 0x000000000000094d */ /* 0x000fea0003800000 */
[----:B------:R-:W0:Y:S02]  /*0100*/  LDCU UR4, c[0x0][0x3c4] ;  /* 0x00007880ff0477ac */ /* 0x000e240008000800 */
[----:B0-----:R-:W-:-:S06]  /*0110*/  UIADD3 UR4, UPT, UPT, UR6, -0x1, UR4 ;  /* 0xffffffff06047890 */ /* 0x001fcc000fffe004 */
[----:B------:R-:W-:-:S13]  /*0120*/  ISETP.GE.AND P0, PT, R0, UR4, PT ;  /* 0x0000000400007c0c */ /* 0x000fda000bf06270 */
[----:B------:R-:W-:Y:S05]  /*0130*/  @P0 EXIT ;  /* 0x000000000000094d */ /* 0x000fea0003800000 */
[----:B------:R-:W0:Y:S01]  /*0140*/  LDC.64 R24, c[0x0][0x388] ;  /* 0x0000e200ff187b82 */ /* 0x000e220000000a00 */
[----:B------:R-:W1:Y:S01]  /*0150*/  LDCU.64 UR4, c[0x0][0x358] ;  /* 0x00006b00ff0477ac */ /* 0x000e620008000a00 */
[CC--:B------:R-:W-:Y:S02]  /*0160*/  IMAD R3, R0.reuse, R5.reuse, -R5 ;  /* 0x0000000500037224 */ /* 0x0c0fe400078e0a05 */
[----:B------:R-:W-:Y:S01]  /*0170*/  IMAD R0, R0, R5, R2 ;  /* 0x0000000500007224 */ /* 0x000fe200078e0202 */
[----:B------:R-:W2:Y:S01]  /*0180*/  LDCU UR12, c[0x0][0x3b4] ;  /* 0x00007680ff0c77ac */ /* 0x000ea20008000800 */
[----:B------:R-:W-:Y:S02]  /*0190*/  IMAD.IADD R3, R2, 0x1, R3 ;  /* 0x0000000102037824 */ /* 0x000fe400078e0203 */
[----:B------:R-:W-:Y:S01]  /*01a0*/  IMAD.IADD R7, R0, 0x1, R5 ;  /* 0x0000000100077824 */ /* 0x000fe200078e0205 */
[----:B------:R-:W3:Y:S01]  /*01b0*/  LDC.64 R22, c[0x0][0x380] ;  /* 0x0000e000ff167b82 */ /* 0x000ee20000000a00 */
[----:B------:R-:W4:Y:S01]  /*01c0*/  LDCU.128 UR8, c[0x0][0x3a0] ;  /* 0x00007400ff0877ac */ /* 0x000f220008000c00 */
[----:B------:R-:W5:Y:S01]  /*01d0*/  LDCU.64 UR6, c[0x0][0x398] ;  /* 0x00007300ff0677ac */ /* 0x000f620008000a00 */
[----:B0-----:R-:W-:-:S04]  /*01e0*/  IMAD.WIDE R16, R3, 0x8, R24 ;  /* 0x0000000803107825 */ /* 0x001fc800078e0218 */
[----:B------:R-:W-:Y:S01]  /*01f0*/  IMAD.WIDE R24, R7, 0x8, R24 ;  /* 0x0000000807187825 */ /* 0x000fe200078e0218 */
[----:B-1----:R-:W2:Y:S04]  /*0200*/  LDG.E.64 R12, desc[UR4][R16.64] ;  /* 0x00000004100c7981 */ /* 0x002ea8000c1e1b00 */
[----:B------:R-:W2:Y:S04]  /*0210*/  LDG.E.64 R14, desc[UR4][R24.64] ;  /* 0x00000004180e7981 */ /* 0x000ea8000c1e1b00 */
[----:B------:R-:W4:Y:S04]  /*0220*/  LDG.E.64 R10, desc[UR4][R16.64+-0x8] ;  /* 0xfffff804100a7981 */ /* 0x000f28000c1e1b00 */
[----:B------:R0:W4:Y:S04]  /*0230*/  LDG.E.64 R6, desc[UR4][R16.64+0x8] ;  /* 0x0000080410067981 */ /* 0x000128000c1e1b00 */
[----:B------:R-:W5:Y:S04]  /*0240*/  LDG.E.64 R8, desc[UR4][R24.64+-0x8] ;  /* 0xfffff80418087981 */ /* 0x000f68000c1e1b00 */
[----:B------:R-:W5:Y:S01]  /*0250*/  LDG.E.64 R2, desc[UR4][R24.64+0x8] ;  /* 0x0000080418027981 */ /* 0x000f62000c1e1b00 */
[----:B------:R-:W-:-:S02]  /*0260*/  IMAD.WIDE R26, R5, 0x8, R16 ;  /* 0x00000008051a7825 */ /* 0x000fc400078e0210 */
[----:B0-----:R-:W0:Y:S03]  /*0270*/  LDC.64 R16, c[0x0][0x3b0] ;  /* 0x0000ec00ff107b82 */ /* 0x001e260000000a00 */
[----:B------:R-:W5:Y:S04]  /*0280*/  LDG.E.64 R20, desc[UR4][R26.64+-0x8] ;  /* 0xfffff8041a147981 */ /* 0x000f68000c1e1b00 */
[----:B------:R-:W5:Y:S01]  /*0290*/  LDG.E.64 R18, desc[UR4][R26.64+0x8] ;  /* 0x000008041a127981 */ /* 0x000f62000c1e1b00 */
[----:B---3--:R-:W-:-:S03]  /*02a0*/  IMAD.WIDE R22, R0, 0x8, R22 ;  /* 0x0000000800167825 */ /* 0x008fc600078e0216 */
[----:B------:R-:W3:Y:S04]  /*02b0*/  LDG.E.64 R4, desc[UR4][R26.64] ;  /* 0x000000041a047981 */ /* 0x000ee8000c1e1b00 */
[----:B------:R-:W3:Y:S01]  /*02c0*/  LDG.E.64 R22, desc[UR4][R22.64] ;  /* 0x0000000416167981 */ /* 0x000ee2000c1e1b00 */
[----:B------:R-:W-:Y:S01]  /*02d0*/  BSSY.RECONVERGENT B0, `(.L_x_0) ;  /* 0x000001b000007945 */ /* 0x000fe20003800200 */
[----:B--2---:R-:W-:Y:S01]  /*02e0*/  DADD R14, R12, R14 ;  /* 0x000000000c0e7229 */ /* 0x004fe2000000000e */
[----:B------:R-:W0:Y:S01]  /*02f0*/  MUFU.RCP64H R13, UR12 ;  /* 0x0000000c000d7d08 */ /* 0x000e220008001800 */
[----:B------:R-:W-:Y:S01]  /*0300*/  IMAD.MOV.U32 R12, RZ, RZ, 0x1 ;  /* 0x00000001ff0c7424 */ /* 0x000fe200078e00ff */
[----:B----4-:R-:W-:-:S05]  /*0310*/  DADD R6, R10, R6 ;  /* 0x000000000a067229 */ /* 0x010fca0000000006 */
[----:B------:R-:W-:Y:S02]  /*0320*/  DMUL R14, R14, UR10 ;  /* 0x0000000a0e0e7c28 */ /* 0x000fe40008000000 */
[----:B-----5:R-:W-:-:S06]  /*0330*/  DADD R2, R8, R2 ;  /* 0x0000000008027229 */ /* 0x020fcc0000000002 */
[----:B------:R-:W-:Y:S02]  /*0340*/  DFMA R6, R6, UR6, R14 ;  /* 0x0000000606067c2b */ /* 0x000fe4000800000e */
[----:B0-----:R-:W-:-:S06]  /*0350*/  DFMA R8, R12, -R16, 1 ;  /* 0x3ff000000c08742b */ /* 0x001fcc0000000810 */
[----:B------:R-:W-:Y:S02]  /*0360*/  DFMA R2, R2, UR6, R6 ;  /* 0x0000000602027c2b */ /* 0x000fe40008000006 */
[----:B------:R-:W-:Y:S02]  /*0370*/  DFMA R8, R8, R8, R8 ;  /* 0x000000080808722b */ /* 0x000fe40000000008 */
[----:B------:R-:W-:-:S06]  /*0380*/  DADD R18, R20, R18 ;  /* 0x0000000014127229 */ /* 0x000fcc0000000012 */
[----:B------:R-:W-:Y:S02]  /*0390*/  DFMA R8, R12, R8, R12 ;  /* 0x000000080c08722b */ /* 0x000fe4000000000c */
[----:B------:R-:W-:-:S06]  /*03a0*/  DFMA R2, R18, UR8, R2 ;  /* 0x0000000812027c2b */ /* 0x000fcc0008000002 */
[-C--:B------:R-:W-:Y:S02]  /*03b0*/  DFMA R6, R8, -R16.reuse, 1 ;  /* 0x3ff000000806742b */ /* 0x080fe40000000810 */
[----:B---3--:R-:W-:-:S06]  /*03c0*/  DFMA R2, R4, R16, R2 ;  /* 0x000000100402722b */ /* 0x008fcc0000000002 */
[----:B------:R-:W-:Y:S02]  /*03d0*/  DFMA R6, R8, R6, R8 ;  /* 0x000000060806722b */ /* 0x000fe40000000008 */
[----:B------:R-:W-:-:S08]  /*03e0*/  DADD R22, R22, -R2 ;  /* 0x0000000016167229 */ /* 0x000fd00000000802 */
[----:B------:R-:W-:Y:S02]  /*03f0*/  DMUL R2, R22, R6 ;  /* 0x0000000616027228 */ /* 0x000fe40000000000 */
[----:B------:R-:W-:-:S06]  /*0400*/  FSETP.GEU.AND P1, PT, |R23|, 6.5827683646048100446e-37, PT ;  /* 0x036000001700780b */ /* 0x000fcc0003f2e200 */
[----:B------:R-:W-:-:S08]  /*0410*/  DFMA R16, R2, -R16, R22 ;  /* 0x800000100210722b */ /* 0x000fd00000000016 */
[----:B------:R-:W-:-:S10]  /*0420*/  DFMA R2, R6, R16, R2 ;  /* 0x000000100602722b */ /* 0x000fd40000000002 */
[----:B------:R-:W-:-:S05]  /*0430*/  FFMA R6, RZ, UR12, R3 ;  /* 0x0000000cff067c23 */ /* 0x000fca0008000003 */
[----:B------:R-:W-:-:S13]  /*0440*/  FSETP.GT.AND P0, PT, |R6|, 1.469367938527859385e-39, PT ;  /* 0x001000000600780b */ /* 0x000fda0003f04200 */
[----:B------:R-:W-:Y:S05]  /*0450*/  @P0 BRA P1, `(.L_x_1) ;  /* 0x0000000000080947 */ /* 0x000fea0000800000 */
[----:B------:R-:W-:-:S07]  /*0460*/  MOV R12, 0x480 ;  /* 0x00000480000c7802 */ /* 0x000fce0000000f00 */
[----:B------:R-:W-:Y:S05]  /*0470*/  CALL.REL.NOINC `($__internal_0_$__cuda_sm20_div_rn_f64_full) ;  /* 0x0000000000187944 */ /* 0x000fea0003c00000 */
.L_x_1:
[----:B------:R-:W-:Y:S05]  /*0480*/  BSYNC.RECONVERGENT B0 ;  /* 0x0000000000007941 */ /* 0x000fea0003800200 */
.L_x_0:
[----:B------:R-:W0:Y:S01]  /*0490*/  LDC.64 R6, c[0x0][0x390] ;  /* 0x0000e400ff067b82 */ /* 0x000e220000000a00 */
[----:B------:R-:W-:Y:S01]  /*04a0*/  DADD R2, R4, R2 ;  /* 0x0000000004027229 */ /* 0x000fe20000000002 */
[----:B0-----:R-:W-:-:S06]  /*04b0*/  IMAD.WIDE R4, R0, 0x8, R6 ;  /* 0x0000000800047825 */ /* 0x001fcc00078e0206 */
[----:B------:R-:W-:Y:S01]  /*04c0*/  STG.E.64 desc[UR4][R4.64], R2 ;  /* 0x0000000204007986 */ /* 0x000fe2000c101b04 */
[----:B------:R-:W-:Y:S05]  /*04d0*/  EXIT ;  /* 0x000000000000794d */ /* 0x000fea0003800000 */
        .weak           $__internal_0_$__cuda_sm20_div_rn_f64_full
        .type           $__internal_0_$__cuda_sm20_div_rn_f64_full,@function
        .size           $__internal_0_$__cuda_sm20_div_rn_f64_full,(.L_x_25 - $__internal_0_$__cuda_sm20_div_rn_f64_full)
$__internal_0_$__cuda_sm20_div_rn_f64_full:
[----:B------:R-:W0:Y:S01]  /*04e0*/  LDC.64 R10, c[0x0][0x3b0] ;  /* 0x0000ec00ff0a7b82 */ /* 0x000e220000000a00 */
[----:B------:R-:W-:Y:S01]  /*04f0*/  IMAD.MOV.U32 R14, RZ, RZ, 0x1 ;  /* 0x00000001ff0e7424 */ /* 0x000fe200078e00ff */
[----:B------:R-:W-:Y:S01]  /*0500*/  BSSY.RECONVERGENT B1, `(.L_x_2) ;  /* 0x0000055000017945 */ /* 0x000fe20003800200 */
[----:B------:R-:W-:Y:S02]  /*0510*/  IMAD.MOV.U32 R7, RZ, RZ, R23 ;  /* 0x000000ffff077224 */ /* 0x000fe400078e0017 */
[----:B------:R-:W-:Y:S02]  /*0520*/  IMAD.MOV.U32 R21, RZ, RZ, 0x1ca00000 ;  /* 0x1ca00000ff157424 */ /* 0x000fe400078e00ff */
[----:B------:R-:W-:Y:S01]  /*0530*/  IMAD.MOV.U32 R6, RZ, RZ, R22 ;  /* 0x000000ffff067224 */ /* 0x000fe200078e0016 */
[C---:B------:R-:W-:Y:S02]  /*0540*/  FSETP.GEU.AND P2, PT, |R7|.reuse, 1.469367938527859385e-39, PT ;  /* 0x001000000700780b */ /* 0x040fe40003f4e200 */
[----:B------:R-:W-:-:S05]  /*0550*/  LOP3.LUT R20, R7, 0x7ff00000, RZ, 0xc0, !PT ;  /* 0x7ff0000007147812 */ /* 0x000fca00078ec0ff */
[----:B------:R-:W-:Y:S01]  /*0560*/  IMAD.MOV.U32 R22, RZ, RZ, R20 ;  /* 0x000000ffff167224 */ /* 0x000fe200078e0014 */
[C---:B0-----:R-:W-:Y:S02]  /*0570*/  FSETP.GEU.AND P0, PT, |R11|.reuse, 1.469367938527859385e-39, PT ;  /* 0x001000000b00780b */ /* 0x041fe40003f0e200 */
[C---:B------:R-:W-:Y:S02]  /*0580*/  LOP3.LUT R8, R11.reuse, 0x800fffff, RZ, 0xc0, !PT ;  /* 0x800fffff0b087812 */ /* 0x040fe400078ec0ff */
[----:B------:R-:W-:Y:S02]  /*0590*/  LOP3.LUT R13, R11, 0x7ff00000, RZ, 0xc0, !PT ;  /* 0x7ff000000b0d7812 */ /* 0x000fe400078ec0ff */
[----:B------:R-:W-:Y:S01]  /*05a0*/  LOP3.LUT R9, R8, 0x3ff00000, RZ, 0xfc, !PT ;  /* 0x3ff0000008097812 */ /* 0x000fe200078efcff */
[----:B------:R-:W-:Y:S01]  /*05b0*/  IMAD.MOV.U32 R8, RZ, RZ, R10 ;  /* 0x000000ffff087224 */ /* 0x000fe200078e000a */
[----:B------:R-:W-:Y:S01]  /*05c0*/  ISETP.GE.U32.AND P1, PT, R20, R13, PT ;  /* 0x0000000d1400720c */ /* 0x000fe20003f26070 */
[----:B------:R-:W-:-:S03]  /*05d0*/  IMAD.MOV.U32 R23, RZ, RZ, R13 ;  /* 0x000000ffff177224 */ /* 0x000fc600078e000d */
[----:B------:R-:W-:Y:S01]  /*05e0*/  SEL R21, R21, 0x63400000, !P1 ;  /* 0x6340000015157807 */ /* 0x000fe20004800000 */
[----:B------:R-:W0:Y:S03]  /*05f0*/  @!P0 LDC.64 R2, c[0x0][0x3b0] ;  /* 0x0000ec00ff028b82 */ /* 0x000e260000000a00 */
[----:B------:R-:W-:-:S04]  /*0600*/  @!P2 LOP3.LUT R16, R21, 0x80000000, R7, 0xf8, !PT ;  /* 0x800000001510a812 */ /* 0x000fc800078ef807 */
[----:B------:R-:W-:Y:S01]  /*0610*/  @!P2 LOP3.LUT R17, R16, 0x100000, RZ, 0xfc, !PT ;  /* 0x001000001011a812 */ /* 0x000fe200078efcff */
[----:B------:R-:W-:Y:S01]  /*0620*/  @!P2 IMAD.MOV.U32 R16, RZ, RZ, RZ ;  /* 0x000000ffff10a224 */ /* 0x000fe200078e00ff */
[----:B0-----:R-:W-:-:S06]  /*0630*/  @!P0 DMUL R8, R2, 8.98846567431157953865e+307 ;  /* 0x7fe0000002088828 */ /* 0x001fcc0000000000 */
[----:B------:R-:W0:Y:S04]  /*0640*/  MUFU.RCP64H R15, R9 ;  /* 0x00000009000f7308 */ /* 0x000e280000001800 */
[----:B------:R-:W-:-:S05]  /*0650*/  @!P0 LOP3.LUT R23, R9, 0x7ff00000, RZ, 0xc0, !PT ;  /* 0x7ff0000009178812 */ /* 0x000fca00078ec0ff */
[----:B------:R-:W-:Y:S01]  /*0660*/  VIADD R25, R23, 0xffffffff ;  /* 0xffffffff17197836 */ /* 0x000fe20000000000 */
[----:B0-----:R-:W-:-:S08]  /*0670*/  DFMA R2, R14, -R8, 1 ;  /* 0x3ff000000e02742b */ /* 0x001fd00000000808 */
[----:B------:R-:W-:-:S08]  /*0680*/  DFMA R2, R2, R2, R2 ;  /* 0x000000020202722b */ /* 0x000fd00000000002 */
[----:B------:R-:W-:Y:S01]  /*0690*/  DFMA R14, R14, R2, R14 ;  /* 0x000000020e0e722b */ /* 0x000fe2000000000e */
[----:B------:R-:W-:Y:S01]  /*06a0*/  LOP3.LUT R3, R21, 0x800fffff, R7, 0xf8, !PT ;  /* 0x800fffff15037812 */ /* 0x000fe200078ef807 */
[----:B------:R-:W-:-:S06]  /*06b0*/  IMAD.MOV.U32 R2, RZ, RZ, R6 ;  /* 0x000000ffff027224 */ /* 0x000fcc00078e0006 */
[----:B------:R-:W-:Y:S02]  /*06c0*/  DFMA R18, R14, -R8, 1 ;  /* 0x3ff000000e12742b */ /* 0x000fe40000000808 */
[----:B------:R-:W-:-:S06]  /*06d0*/  @!P2 DFMA R2, R2, 2, -R16 ;  /* 0x400000000202a82b */ /* 0x000fcc0000000810 */
[----:B------:R-:W-:-:S04]  /*06e0*/  DFMA R14, R14, R18, R14 ;  /* 0x000000120e0e722b */ /* 0x000fc8000000000e */
[----:B------:R-:W-:-:S04]  /*06f0*/  @!P2 LOP3.LUT R22, R3, 0x7ff00000, RZ, 0xc0, !PT ;  /* 0x7ff000000316a812 */ /* 0x000fc800078ec0ff */
[----:B------:R-:W-:Y:S01]  /*0700*/  DMUL R16, R14, R2 ;  /* 0x000000020e107228 */ /* 0x000fe20000000000 */
[----:B------:R-:W-:-:S05]  /*0710*/  VIADD R24, R22, 0xffffffff ;  /* 0xffffffff16187836 */ /* 0x000fca0000000000 */
[----:B------:R-:W-:Y:S02]  /*0720*/  ISETP.GT.U32.AND P0, PT, R24, 0x7feffffe, PT ;  /* 0x7feffffe1800780c */ /* 0x000fe40003f04070 */
[----:B------:R-:W-:Y:S02]  /*0730*/  DFMA R18, R16, -R8, R2 ;  /* 0x800000081012722b */ /* 0x000fe40000000002 */
[----:B------:R-:W-:-:S06]  /*0740*/  ISETP.GT.U32.OR P0, PT, R25, 0x7feffffe, P0 ;  /* 0x7feffffe1900780c */ /* 0x000fcc0000704470 */
[----:B------:R-:W-:-:S07]  /*0750*/  DFMA R18, R14, R18, R16 ;  /* 0x000000120e12722b */ /* 0x000fce0000000010 */
[----:B------:R-:W-:Y:S05]  /*0760*/  @P0 BRA `(.L_x_3) ;  /* 0x0000000000600947 */ /* 0x000fea0003800000 */
[----:B------:R-:W-:-:S04]  /*0770*/  VIADDMNMX R13, R20, -R13, 0xb9600000, !PT ;  /* 0xb9600000140d7446 */ /* 0x000fc8000780090d */
[----:B------:R-:W-:-:S04]  /*0780*/  VIMNMX R6, PT, PT, R13, 0x46a00000, PT ;  /* 0x46a000000d067848 */ /* 0x000fc80003fe0100 */
[----:B------:R-:W-:Y:S01]  /*0790*/  IADD3 R21, PT, PT, -R21, R6, RZ ;  /* 0x0000000615157210 */ /* 0x000fe20007ffe1ff */
[----:B------:R-:W-:-:S04]  /*07a0*/  IMAD.MOV.U32 R6, RZ, RZ, RZ ;  /* 0x000000ffff067224 */ /* 0x000fc800078e00ff */
[----:B------:R-:W-:-:S06]  /*07b0*/  VIADD R7, R21, 0x7fe00000 ;  /* 0x7fe0000015077836 */ /* 0x000fcc0000000000 */
[----:B------:R-:W-:-:S10]  /*07c0*/  DMUL R14, R18, R6 ;  /* 0x00000006120e7228 */ /* 0x000fd40000000000 */
[----:B------:R-:W-:-:S13]  /*07d0*/  FSETP.GTU.AND P0, PT, |R15|, 1.469367938527859385e-39, PT ;  /* 0x001000000f00780b */ /* 0x000fda0003f0c200 */
[----:B------:R-:W-:Y:S05]  /*07e0*/  @P0 BRA `(.L_x_4) ;  /* 0x0000000000980947 */ /* 0x000fea0003800000 */
[----:B------:R-:W-:Y:S01]  /*07f0*/  DFMA R2, R18, -R8, R2 ;  /* 0x800000081202722b */ /* 0x000fe20000000002 */
[----:B------:R-:W-:-:S09]  /*0800*/  IMAD.MOV.U32 R6, RZ, RZ, RZ ;  /* 0x000000ffff067224 */ /* 0x000fd200078e00ff */
[C---:B------:R-:W-:Y:S02]  /*0810*/  FSETP.NEU.AND P0, PT, R3.reuse, RZ, PT ;  /* 0x000000ff0300720b */ /* 0x040fe40003f0d000 */
[----:B------:R-:W-:-:S04]  /*0820*/  LOP3.LUT R11, R3, 0x80000000, R11, 0x48, !PT ;  /* 0x80000000030b7812 */ /* 0x000fc800078e480b */
[----:B------:R-:W-:-:S07]  /*0830*/  LOP3.LUT R7, R11, R7, RZ, 0xfc, !PT ;  /* 0x000000070b077212 */ /* 0x000fce00078efcff */
[----:B------:R-:W-:Y:S05]  /*0840*/  @!P0 BRA `(.L_x_4) ;  /* 0x0000000000808947 */ /* 0x000fea0003800000 */
[----:B------:R-:W-:Y:S01]  /*0850*/  IMAD.MOV R3, RZ, RZ, -R21 ;  /* 0x000000ffff037224 */ /* 0x000fe200078e0a15 */
[----:B------:R-:W-:Y:S01]  /*0860*/  DMUL.RP R6, R18, R6 ;  /* 0x0000000612067228 */ /* 0x000fe20000008000 */
[----:B------:R-:W-:Y:S01]  /*0870*/  IMAD.MOV.U32 R2, RZ, RZ, RZ ;  /* 0x000000ffff027224 */ /* 0x000fe200078e00ff */
[----:B------:R-:W-:-:S05]  /*0880*/  IADD3 R21, PT, PT, -R21, -0x43300000, RZ ;  /* 0xbcd0000015157810 */ /* 0x000fca0007ffe1ff */
[----:B------:R-:W-:-:S03]  /*0890*/  DFMA R2, R14, -R2, R18 ;  /* 0x800000020e02722b */ /* 0x000fc60000000012 */
[----:B------:R-:W-:-:S07]  /*08a0*/  LOP3.LUT R11, R7, R11, RZ, 0x3c, !PT ;  /* 0x0000000b070b7212 */ /* 0x000fce00078e3cff */
[----:B------:R-:W-:-:S04]  /*08b0*/  FSETP.NEU.AND P0, PT, |R3|, R21, PT ;  /* 0x000000150300720b */ /* 0x000fc80003f0d200 */
[----:B------:R-:W-:Y:S02]  /*08c0*/  FSEL R14, R6, R14, !P0 ;  /* 0x0000000e060e7208 */ /* 0x000fe40004000000 */
[----:B------:R-:W-:Y:S01]  /*08d0*/  FSEL R15, R11, R15, !P0 ;  /* 0x0000000f0b0f7208 */ /* 0x000fe20004000000 */
[----:B------:R-:W-:Y:S06]  /*08e0*/  BRA `(.L_x_4) ;  /* 0x0000000000587947 */ /* 0x000fec0003800000 */
.L_x_3:
[----:B------:R-:W-:-:S14]  /*08f0*/  DSETP.NAN.AND P0, PT, R6, R6, PT ;  /* 0x000000060600722a */ /* 0x000fdc0003f08000 */
[----:B------:R-:W-:Y:S05]  /*0900*/  @P0 BRA `(.L_x_5) ;  /* 0x0000000000480947 */ /* 0x000fea0003800000 */
[----:B------:R-:W0:Y:S02]  /*0910*/  LDC.64 R2, c[0x0][0x3b0] ;  /* 0x0000ec00ff027b82 */ /* 0x000e240000000a00 */
[----:B0-----:R-:W-:-:S14]  /*0920*/  DSETP.NAN.AND P0, PT, R2, R2, PT ;  /* 0x000000020200722a */ /* 0x001fdc0003f08000 */
[----:B------:R-:W-:Y:S05]  /*0930*/  @P0 BRA `(.L_x_6) ;  /* 0x0000000000300947 */ /* 0x000fea0003800000 */
[----:B------:R-:W-:Y:S01]  /*0940*/  ISETP.NE.AND P0, PT, R22, R23, PT ;  /* 0x000000171600720c */ /* 0x000fe20003f05270 */
[----:B------:R-:W-:Y:S02]  /*0950*/  IMAD.MOV.U32 R14, RZ, RZ, 0x0 ;  /* 0x00000000ff0e7424 */ /* 0x000fe400078e00ff */
[----:B------:R-:W-:-:S10]  /*0960*/  IMAD.MOV.U32 R15, RZ, RZ, -0x80000 ;  /* 0xfff80000ff0f7424 */ /* 0x000fd400078e00ff */
[----:B------:R-:W-:Y:S05]  /*0970*/  @!P0 BRA `(.L_x_4) ;  /* 0x0000000000348947 */ /* 0x000fea0003800000 */
[----:B------:R-:W-:Y:S02]  /*0980*/  ISETP.NE.AND P0, PT, R22, 0x7ff00000, PT ;  /* 0x7ff000001600780c */ /* 0x000fe40003f05270 */
[----:B------:R-:W-:Y:S02]  /*0990*/  LOP3.LUT R15, R7, 0x80000000, R11, 0x48, !PT ;  /* 0x80000000070f7812 */ /* 0x000fe400078e480b */
[----:B------:R-:W-:-:S13]  /*09a0*/  ISETP.EQ.OR P0, PT, R23, RZ, !P0 ;  /* 0x000000ff1700720c */ /* 0x000fda0004702670 */
[----:B------:R-:W-:Y:S01]  /*09b0*/  @P0 LOP3.LUT R2, R15, 0x7ff00000, RZ, 0xfc, !PT ;  /* 0x7ff000000f020812 */ /* 0x000fe200078efcff */
[----:B------:R-:W-:Y:S01]  /*09c0*/  @!P0 IMAD.MOV.U32 R14, RZ, RZ, RZ ;  /* 0x000000ffff0e8224 */ /* 0x000fe200078e00ff */
[----:B------:R-:W-:-:S03]  /*09d0*/  @P0 MOV R14, RZ ;  /* 0x000000ff000e0202 */ /* 0x000fc60000000f00 */
[----:B------:R-:W-:Y:S01]  /*09e0*/  @P0 IMAD.MOV.U32 R15, RZ, RZ, R2 ;  /* 0x000000ffff0f0224 */ /* 0x000fe200078e0002 */
[----:B------:R-:W-:Y:S06]  /*09f0*/  BRA `(.L_x_4) ;  /* 0x0000000000147947 */ /* 0x000fec0003800000 */
.L_x_6:
[----:B------:R-:W-:Y:S01]  /*0a00*/  LOP3.LUT R15, R11, 0x80000, RZ, 0xfc, !PT ;  /* 0x000800000b0f7812 */ /* 0x000fe200078efcff */
[----:B------:R-:W-:Y:S01]  /*0a10*/  IMAD.MOV.U32 R14, RZ, RZ, R10 ;  /* 0x000000ffff0e7224 */ /* 0x000fe200078e000a */
[----:B------:R-:W-:Y:S06]  /*0a20*/  BRA `(.L_x_4) ;  /* 0x0000000000087947 */ /* 0x000fec0003800000 */
.L_x_5:
[----:B------:R-:W-:Y:S01]  /*0a30*/  LOP3.LUT R15, R7, 0x80000, RZ, 0xfc, !PT ;  /* 0x00080000070f7812 */ /* 0x000fe200078efcff */
[----:B------:R-:W-:-:S07]  /*0a40*/  IMAD.MOV.U32 R14, RZ, RZ, R6 ;  /* 0x000000ffff0e7224 */ /* 0x000fce00078e0006 */
.L_x_4:
[----:B------:R-:W-:Y:S05]  /*0a50*/  BSYNC.RECONVERGENT B1 ;  /* 0x0000000000017941 */ /* 0x000fea0003800200 */
.L_x_2:
[----:B------:R-:W-:Y:S02]  /*0a60*/  IMAD.MOV.U32 R13, RZ, RZ, 0x0 ;  /* 0x00000000ff0d7424 */ /* 0x000fe400078e00ff */
[----:B------:R-:W-:Y:S02]  /*0a70*/  IMAD.MOV.U32 R2, RZ, RZ, R14 ;  /* 0x000000ffff027224 */ /* 0x000fe400078e000e */
[----:B------:R-:W-:Y:S01]  /*0a80*/  IMAD.MOV.U32 R3, RZ, RZ, R15 ;  /* 0x000000ffff037224 */ /* 0x000fe200078e000f */
[----:B------:R-:W-:Y:S06]  /*0a90*/  RET.REL.NODEC R12 `(_Z12cuda_JacobiIPdS_S_ddddiiii) ;  /* 0xfffffff40c587950 */ /* 0x000fec0003c3ffff */
.L_x_7:
[----:B------:R-:W-:-:S00]  /*0aa0*/  BRA `(.L_x_7) ;  /* 0xfffffffc00fc7947 */ /* 0x000fc0000383ffff */
[----:B------:R-:W-:-:S00]  /*0ab0*/  NOP ;  /* 0x0000000000007918 */ /* 0x000fc00000000000 */
        /* <DEDUP_REMOVED lines=12> */
.L_x_25:


//--------------------- .text._Z12cuda_JacobiBPdS_S_ddddiiii --------------------------
	.section	.text._Z12cuda_JacobiBPdS_S_ddddiiii,"ax",@progbits
	.align	128
        .global         _Z12cuda_JacobiBPdS_S_ddddiiii
        .type           _Z12cuda_JacobiBPdS_S_ddddiiii,@function
        .size           _Z12cuda_JacobiBPdS_S_ddddiiii,(.L_x_26 - _Z12cuda_JacobiBPdS_S_ddddiiii)
        .other          _Z12cuda_JacobiBPdS_S_ddddiiii,@"STO_CUDA_ENTRY STV_DEFAULT"
_Z12cuda_JacobiBPdS_S_ddddiiii:
.text._Z12cuda_JacobiBPdS_S_ddddiiii:
[----:B------:R-:W-:Y:S01]  /*0000*/  LDC R1, c[0x0][0x37c] ;  /* 0x0000df00ff017b82 */ /* 0x000fe20000000800 */
[----:B------:R-:W0:Y:S07]  /*0010*/  S2R R0, SR_TID.X ;  /* 0x0000000000007919 */ /* 0x000e2e0000002100 */
[----:B------:R-:W0:Y:S01]  /*0020*/  S2UR UR4, SR_CTAID.X ;  /* 0x00000000000479c3 */ /* 0x000e220000002500 */
[----:B------:R-:W1:Y:S01]  /*0030*/  LDCU.64 UR6, c[0x0][0x3c0] ;  /* 0x00007800ff0677ac */ /* 0x000e620008000a00 */
[----:B------:R-:W2:Y:S06]  /*0040*/  S2R R4, SR_TID.Y ;  /* 0x0000000000047919 */ /* 0x000eac0000002200 */
[----:B------:R-:W0:Y:S08]  /*0050*/  LDC R3, c[0x0][0x360] ;  /* 0x0000d800ff037b82 */ /* 0x000e300000000800 */
[----:B------:R-:W2:Y:S08]  /*0060*/  S2UR UR5, SR_CTAID.Y ;  /* 0x00000000000579c3 */ /* 0x000eb00000002600 */
[----:B------:R-:W2:Y:S01]  /*0070*/  LDC R5, c[0x0][0x364] ;  /* 0x0000d900ff057b82 */ /* 0x000ea20000000800 */
[----:B0-----:R-:W-:Y:S01]  /*0080*/  IMAD R0, R3, UR4, R0 ;  /* 0x0000000403007c24 */ /* 0x001fe2000f8e0200 */
[----:B-1----:R-:W-:-:S03]  /*0090*/  UIADD3 UR4, UPT, UPT, UR6, -0x1, UR7 ;  /* 0xffffffff06047890 */ /* 0x002fc6000fffe007 */
[C---:B------:R-:W-:Y:S01]  /*00a0*/  VIADD R2, R0.reuse, UR6 ;  /* 0x0000000600027c36 */ /* 0x040fe20008000000 */
[----:B------:R-:W-:-:S04]  /*00b0*/  ISETP.NE.AND P1, PT, R0, RZ, PT ;  /* 0x000000ff0000720c */ /* 0x000fc80003f25270 */
[----:B------:R-:W-:Y:S01]  /*00c0*/  ISETP.NE.AND P0, PT, R2, UR4, PT ;  /* 0x0000000402007c0c */ /* 0x000fe2000bf05270 */
[----:B--2---:R-:W-:-:S12]  /*00d0*/  IMAD R3, R5, UR5, R4 ;  /* 0x0000000505037c24 */ /* 0x004fd8000f8e0204 */
[----:B------:R-:W-:Y:S05]  /*00e0*/  @P0 EXIT P1 ;  /* 0x000000000000094d */ /* 0x000fea0000800000 */
[----:B------:R-:W0:Y:S02]  /*00f0*/  LDC.64 R4, c[0x0][0x3b8] ;  /* 0x0000ee00ff047b82 */ /* 0x000e240000000a00 */
[----:B0-----:R-:W-:Y:S02]  /*0100*/  VIADD R0, R5, 0xffffffff ;  /* 0xffffffff05007836 */ /* 0x001fe40000000000 */
[----:B------:R-:W-:-:S03]  /*0110*/  VIADD R7, R4, 0xffffffff ;  /* 0xffffffff04077836 */ /* 0x000fc60000000000 */
[----:B------:R-:W-:-:S04]  /*0120*/  ISETP.GE.AND P0, PT, R3, R0, PT ;  /* 0x000000000300720c */ /* 0x000fc80003f06270 */
[----:B------:R-:W-:-:S04]  /*0130*/  ISETP.EQ.OR P0, PT, R3, RZ, P0 ;  /* 0x000000ff0300720c */ /* 0x000fc80000702670 */
[----:B------:R-:W-:-:S04]  /*0140*/  ISETP.LT.OR P0, PT, R2, 0x1, P0 ;  /* 0x000000010200780c */ /* 0x000fc80000701670 */
[----:B------:R-:W-:-:S13]  /*0150*/  ISETP.GE.OR P0, PT, R2, R7, P0 ;  /* 0x000000070200720c */ /* 0x000fda0000706670 */
        /* <DEDUP_REMOVED lines=52> */
[----:B------:R-:W-:Y:S05]  /*04a0*/  CALL.REL.NOINC `($__internal_1_$__cuda_sm20_div_rn_f64_full) ;  /* 0x0000000000187944 */ /* 0x000fea0003c00000 */
.L_x_9:
[----:B------:R-:W-:Y:S05]  /*04b0*/  BSYNC.RECONVERGENT B0 ;  /* 0x0000000000007941 */ /* 0x000fea0003800200 */
.L_x_8:
[----:B------:R-:W0:Y:S01]  /*04c0*/  LDC.64 R6, c[0x0][0x390] ;  /* 0x0000e400ff067b82 */ /* 0x000e220000000a00 */
[----:B------:R-:W-:Y:S01]  /*04d0*/  DADD R2, R4, R2 ;  /* 0x0000000004027229 */ /* 0x000fe20000000002 */
[----:B0-----:R-:W-:-:S06]  /*04e0*/  IMAD.WIDE R4, R0, 0x8, R6 ;  /* 0x0000000800047825 */ /* 0x001fcc00078e0206 */
[----:B------:R-:W-:Y:S01]  /*04f0*/  STG.E.64 desc[UR4][R4.64], R2 ;  /* 0x0000000204007986 */ /* 0x000fe2000c101b04 */
[----:B------:R-:W-:Y:S05]  /*0500*/  EXIT ;  /* 0x000000000000794d */ /* 0x000fea0003800000 */
        .weak           $__internal_1_$__cuda_sm20_div_rn_f64_full
        .type           $__internal_1_$__cuda_sm20_div_rn_f64_full,@function
        .size           $__internal_1_$__cuda_sm20_div_rn_f64_full,(.L_x_26 - $__internal_1_$__cuda_sm20_div_rn_f64_full)
$__internal_1_$__cuda_sm20_div_rn_f64_full:
        /* <DEDUP_REMOVED lines=23> */
[----:B------:R-:W-:-:S04]  /*0680*/  @!P0 LOP3.LUT R23, R9, 0x7ff00000, RZ, 0xc0, !PT ;  /* 0x7ff0000009178812 */ /* 0x000fc800078ec0ff */
[----:B------:R-:W-:Y:S01]  /*0690*/  IADD3 R25, PT, PT, R23, -0x1, RZ ;  /* 0xffffffff17197810 */ /* 0x000fe20007ffe0ff */
        /* <DEDUP_REMOVED lines=17> */
[----:B------:R-:W-:-:S05]  /*07b0*/  VIMNMX R6, PT, PT, R13, 0x46a00000, PT ;  /* 0x46a000000d067848 */ /* 0x000fca0003fe0100 */
[----:B------:R-:W-:Y:S02]  /*07c0*/  IMAD.IADD R21, R6, 0x1, -R21 ;  /* 0x0000000106157824 */ /* 0x000fe400078e0a15 */
[----:B------:R-:W-:Y:S02]  /*07d0*/  IMAD.MOV.U32 R6, RZ, RZ, RZ ;  /* 0x000000ffff067224 */ /* 0x000fe400078e00ff */
        /* <DEDUP_REMOVED lines=20> */
.L_x_11:
        /* <DEDUP_REMOVED lines=12> */
[----:B------:R-:W-:Y:S02]  /*09e0*/  @P0 LOP3.LUT R2, R15, 0x7ff00000, RZ, 0xfc, !PT ;  /* 0x7ff000000f020812 */ /* 0x000fe400078efcff */
[----:B------:R-:W-:Y:S01]  /*09f0*/  @!P0 MOV R14, RZ ;  /* 0x000000ff000e8202 */ /* 0x000fe20000000f00 */
[----:B------:R-:W-:Y:S02]  /*0a00*/  @P0 IMAD.MOV.U32 R14, RZ, RZ, RZ ;  /* 0x000000ffff0e0224 */ /* 0x000fe400078e00ff */
[----:B------:R-:W-:Y:S01]  /*0a10*/  @P0 IMAD.MOV.U32 R15, RZ, RZ, R2 ;  /* 0x000000ffff0f0224 */ /* 0x000fe200078e0002 */
[----:B------:R-:W-:Y:S06]  /*0a20*/  BRA `(.L_x_12) ;  /* 0x0000000000147947 */ /* 0x000fec0003800000 */
.L_x_14:
[----:B------:R-:W-:Y:S01]  /*0a30*/  LOP3.LUT R15, R11, 0x80000, RZ, 0xfc, !PT ;  /* 0x000800000b0f7812 */ /* 0x000fe200078efcff */
[----:B------:R-:W-:Y:S01]  /*0a40*/  IMAD.MOV.U32 R14, RZ, RZ, R10 ;  /* 0x000000ffff0e7224 */ /* 0x000fe200078e000a */
[----:B------:R-:W-:Y:S06]  /*0a50*/  BRA `(.L_x_12) ;  /* 0x0000000000087947 */ /* 0x000fec0003800000 */
.L_x_13:
[----:B------:R-:W-:Y:S01]  /*0a60*/  LOP3.LUT R15, R7, 0x80000, RZ, 0xfc, !PT ;  /* 0x00080000070f7812 */ /* 0x000fe200078efcff */
[----:B------:R-:W-:-:S07]  /*0a70*/  IMAD.MOV.U32 R14, RZ, RZ, R6 ;  /* 0x000000ffff0e7224 */ /* 0x000fce00078e0006 */
.L_x_12:
[----:B------:R-:W-:Y:S05]  /*0a80*/  BSYNC.RECONVERGENT B1 ;  /* 0x0000000000017941 */ /* 0x000fea0003800200 */
.L_x_10:
[----:B------:R-:W-:Y:S02]  /*0a90*/  IMAD.MOV.U32 R13, RZ, RZ, 0x0 ;  /* 0x00000000ff0d7424 */ /* 0x000fe400078e00ff */
[----:B------:R-:W-:Y:S02]  /*0aa0*/  IMAD.MOV.U32 R2, RZ, RZ, R14 ;  /* 0x000000ffff027224 */ /* 0x000fe400078e000e */
[----:B------:R-:W-:Y:S01]  /*0ab0*/  IMAD.MOV.U32 R3, RZ, RZ, R15 ;  /* 0x000000ffff037224 */ /* 0x000fe200078e000f */
[----:B------:R-:W-:Y:S06]  /*0ac0*/  RET.REL.NODEC R12 `(_Z12cuda_JacobiBPdS_S_ddddiiii) ;  /* 0xfffffff40c4c7950 */ /* 0x000fec0003c3ffff */
.L_x_15:
        /* <DEDUP_REMOVED lines=11> */
.L_x_26:


//--------------------- .text._Z11cuda_JacobiPdS_S_ddddiiii --------------------------
	.section	.text._Z11cuda_JacobiPdS_S_ddddiiii,"ax",@progbits
	.align	128
        .global         _Z11cuda_JacobiPdS_S_ddddiiii
        .type           _Z11cuda_JacobiPdS_S_ddddiiii,@function
        .size           _Z11cuda_JacobiPdS_S_ddddiiii,(.L_x_27 - _Z11cuda_JacobiPdS_S_ddddiiii)
        .other          _Z11cuda_JacobiPdS_S_ddddiiii,@"STO_CUDA_ENTRY STV_DEFAULT"
_Z11cuda_JacobiPdS_S_ddddiiii:
.text._Z11cuda_JacobiPdS_S_ddddiiii:
        /* <DEDUP_REMOVED lines=9> */
[----:B-1----:R-:W-:-:S03]  /*0090*/  UIADD3 UR4, UPT, UPT, UR6, UR7, URZ ;  /* 0x0000000706047290 */ /* 0x002fc6000fffe0ff */
[----:B------:R-:W-:-:S05]  /*00a0*/  VIADD R0, R0, UR6 ;  /* 0x0000000600007c36 */ /* 0x000fca0008000000 */
[----:B------:R-:W-:Y:S01]  /*00b0*/  ISETP.GE.AND P0, PT, R0, UR4, PT ;  /* 0x0000000400007c0c */ /* 0x000fe2000bf06270 */
[----:B--2---:R-:W-:-:S12]  /*00c0*/  IMAD R2, R5, UR5, R2 ;  /* 0x0000000505027c24 */ /* 0x004fd8000f8e0202 */
[----:B------:R-:W-:Y:S05]  /*00d0*/  @P0 EXIT ;  /* 0x000000000000094d */ /* 0x000fea0003800000 */
[----:B------:R-:W0:Y:S02]  /*00e0*/  LDC.64 R4, c[0x0][0x3b8] ;  /* 0x0000ee00ff047b82 */ /* 0x000e240000000a00 */
[----:B0-----:R-:W-:-:S05]  /*00f0*/  VIADD R3, R5, 0xffffffff ;  /* 0xffffffff05037836 */ /* 0x001fca0000000000 */
[----:B------:R-:W-:Y:S01]  /*0100*/  ISETP.GE.AND P0, PT, R2, R3, PT ;  /* 0x000000030200720c */ /* 0x000fe20003f06270 */
[----:B------:R-:W-:-:S03]  /*0110*/  VIADD R3, R4, 0xffffffff ;  /* 0xffffffff04037836 */ /* 0x000fc60000000000 */
        /* <DEDUP_REMOVED lines=55> */
[----:B------:R-:W-:Y:S05]  /*0490*/  CALL.REL.NOINC `($__internal_2_$__cuda_sm20_div_rn_f64_full) ;  /* 0x0000000000187944 */ /* 0x000fea0003c00000 */
.L_x_17:
[----:B------:R-:W-:Y:S05]  /*04a0*/  BSYNC.RECONVERGENT B0 ;  /* 0x0000000000007941 */ /* 0x000fea0003800200 */
.L_x_16:
[----:B------:R-:W0:Y:S01]  /*04b0*/  LDC.64 R6, c[0x0][0x390] ;  /* 0x0000e400ff067b82 */ /* 0x000e220000000a00 */
[----:B------:R-:W-:Y:S01]  /*04c0*/  DADD R2, R4, R2 ;  /* 0x0000000004027229 */ /* 0x000fe20000000002 */
[----:B0-----:R-:W-:-:S06]  /*04d0*/  IMAD.WIDE R4, R0, 0x8, R6 ;  /* 0x0000000800047825 */ /* 0x001fcc00078e0206 */
[----:B------:R-:W-:Y:S01]  /*04e0*/  STG.E.64 desc[UR4][R4.64], R2 ;  /* 0x0000000204007986 */ /* 0x000fe2000c101b04 */
[----:B------:R-:W-:Y:S05]  /*04f0*/  EXIT ;  /* 0x000000000000794d */ /* 0x000fea0003800000 */
        .weak           $__internal_2_$__cuda_sm20_div_rn_f64_full
        .type           $__internal_2_$__cuda_sm20_div_rn_f64_full,@function
        .size           $__internal_2_$__cuda_sm20_div_rn_f64_full,(.L_x_27 - $__internal_2_$__cuda_sm20_div_rn_f64_full)
$__internal_2_$__cuda_sm20_div_rn_f64_full:
        /* <DEDUP_REMOVED lines=65> */
.L_x_19:
        /* <DEDUP_REMOVED lines=17> */
.L_x_22:
[----:B------:R-:W-:Y:S01]  /*0a20*/  LOP3.LUT R15, R11, 0x80000, RZ, 0xfc, !PT ;  /* 0x000800000b0f7812 */ /* 0x000fe200078efcff */
[----:B------:R-:W-:Y:S01]  /*0a30*/  IMAD.MOV.U32 R14, RZ, RZ, R10 ;  /* 0x000000ffff0e7224 */ /* 0x000fe200078e000a */
[----:B------:R-:W-:Y:S06]  /*0a40*/  BRA `(.L_x_20) ;  /* 0x0000000000087947 */ /* 0x000fec0003800000 */
.L_x_21:
[----:B------:R-:W-:Y:S01]  /*0a50*/  LOP3.LUT R15, R7, 0x80000, RZ, 0xfc, !PT ;  /* 0x00080000070f7812 */ /* 0x000fe200078efcff */
[----:B------:R-:W-:-:S07]  /*0a60*/  IMAD.MOV.U32 R14, RZ, RZ, R6 ;  /* 0x000000ffff0e7224 */ /* 0x000fce00078e0006 */
.L_x_20:
[----:B------:R-:W-:Y:S05]  /*0a70*/  BSYNC.RECONVERGENT B1 ;  /* 0x0000000000017941 */ /* 0x000fea0003800200 */
.L_x_18:
[----:B------:R-:W-:Y:S02]  /*0a80*/  IMAD.MOV.U32 R13, RZ, RZ, 0x0 ;  /* 0x00000000ff0d7424 */ /* 0x000fe400078e00ff */
[----:B------:R-:W-:Y:S02]  /*0a90*/  IMAD.MOV.U32 R2, RZ, RZ, R14 ;  /* 0x000000ffff027224 */ /* 0x000fe400078e000e */
[----:B------:R-:W-:Y:S01]  /*0aa0*/  IMAD.MOV.U32 R3, RZ, RZ, R15 ;  /* 0x000000ffff037224 */ /* 0x000fe200078e000f */
[----:B------:R-:W-:Y:S06]  /*0ab0*/  RET.REL.NODEC R12 `(_Z11cuda_JacobiPdS_S_ddddiiii) ;  /* 0xfffffff40c507950 */ /* 0x000fec0003c3ffff */
.L_x_23:
        /* <DEDUP_REMOVED lines=12> */
.L_x_27:


//--------------------- .text._Z11cuda_updatePdS_iii --------------------------
	.section	.text._Z11cuda_updatePdS_iii,"ax",@progbits
	.align	128
        .global         _Z11cuda_updatePdS_iii
        .type           _Z11cuda_updatePdS_iii,@function
        .size           _Z11cuda_updatePdS_iii,(.L_x_31 - _Z11cuda_updatePdS_iii)
        .other          _Z11cuda_updatePdS_iii,@"STO_CUDA_ENTRY STV_DEFAULT"
_Z11cuda_updatePdS_iii:
.text._Z11cuda_updatePdS_iii:
[----:B------:R-:W-:Y:S01]  /*0000*/  LDC R1, c[0x0][0x37c] ;  /* 0x0000df00ff017b82 */ /* 0x000fe20000000800 */
[----:B------:R-:W0:Y:S07]  /*0010*/  S2R R0, SR_TID.X ;  /* 0x0000000000007919 */ /* 0x000e2e0000002100 */
[----:B------:R-:W0:Y:S01]  /*0020*/  S2UR UR5, SR_CTAID.X ;  /* 0x00000000000579c3 */ /* 0x000e220000002500 */
[----:B------:R-:W1:Y:S01]  /*0030*/  LDCU UR4, c[0x0][0x398] ;  /* 0x00007300ff0477ac */ /* 0x000e620008000800 */
[----:B------:R-:W2:Y:S01]  /*0040*/  S2R R5, SR_TID.Y ;  /* 0x0000000000057919 */ /* 0x000ea20000002200 */
[----:B------:R-:W1:Y:S05]  /*0050*/  LDCU.64 UR8, c[0x0][0x390] ;  /* 0x00007200ff0877ac */ /* 0x000e6a0008000a00 */
[----:B------:R-:W0:Y:S08]  /*0060*/  LDC R3, c[0x0][0x360] ;  /* 0x0000d800ff037b82 */ /* 0x000e300000000800 */
[----:B------:R-:W2:Y:S01]  /*0070*/  S2UR UR6, SR_CTAID.Y ;  /* 0x00000000000679c3 */ /* 0x000ea20000002600 */
[----:B-1----:R-:W-:-:S07]  /*0080*/  UIADD3 UR4, UPT, UPT, UR9, UR4, URZ ;  /* 0x0000000409047290 */ /* 0x002fce000fffe0ff */
[----:B------:R-:W2:Y:S01]  /*0090*/  LDC R2, c[0x0][0x364] ;  /* 0x0000d900ff027b82 */ /* 0x000ea20000000800 */
[----:B0-----:R-:W-:-:S05]  /*00a0*/  IMAD R0, R3, UR5, R0 ;  /* 0x0000000503007c24 */ /* 0x001fca000f8e0200 */
[----:B------:R-:W-:-:S04]  /*00b0*/  IADD3 R0, PT, PT, R0, UR9, RZ ;  /* 0x0000000900007c10 */ /* 0x000fc8000fffe0ff */
[----:B------:R-:W-:Y:S01]  /*00c0*/  ISETP.GE.AND P0, PT, R0, UR4, PT ;  /* 0x0000000400007c0c */ /* 0x000fe2000bf06270 */
[----:B--2---:R-:W-:-:S05]  /*00d0*/  IMAD R5, R2, UR6, R5 ;  /* 0x0000000602057c24 */ /* 0x004fca000f8e0205 */
[----:B------:R-:W-:-:S13]  /*00e0*/  ISETP.GE.OR P0, PT, R5, UR8, P0 ;  /* 0x0000000805007c0c */ /* 0x000fda0008706670 */
[----:B------:R-:W-:Y:S05]  /*00f0*/  @P0 EXIT ;  /* 0x000000000000094d */ /* 0x000fea0003800000 */
[----:B------:R-:W0:Y:S01]  /*0100*/  LDC.64 R2, c[0x0][0x388] ;  /* 0x0000e200ff027b82 */ /* 0x000e220000000a00 */
[----:B------:R-:W1:Y:S01]  /*0110*/  LDCU.64 UR4, c[0x0][0x358] ;  /* 0x00006b00ff0477ac */ /* 0x000e620008000a00 */
[----:B------:R-:W-:-:S06]  /*0120*/  IMAD R7, R0, UR8, R5 ;  /* 0x0000000800077c24 */ /* 0x000fcc000f8e0205 */
[----:B------:R-:W2:Y:S01]  /*0130*/  LDC.64 R4, c[0x0][0x380] ;  /* 0x0000e000ff047b82 */ /* 0x000ea20000000a00 */
[----:B0-----:R-:W-:-:S06]  /*0140*/  IMAD.WIDE R2, R7, 0x8, R2 ;  /* 0x0000000807027825 */ /* 0x001fcc00078e0202 */
[----:B-1----:R-:W3:Y:S01]  /*0150*/  LDG.E.64 R2, desc[UR4][R2.64] ;  /* 0x0000000402027981 */ /* 0x002ee2000c1e1b00 */
[----:B--2---:R-:W-:-:S05]  /*0160*/  IMAD.WIDE R4, R7, 0x8, R4 ;  /* 0x0000000807047825 */ /* 0x004fca00078e0204 */
[----:B---3--:R-:W-:Y:S01]  /*0170*/  STG.E.64 desc[UR4][R4.64], R2 ;  /* 0x0000000204007986 */ /* 0x008fe2000c101b04 */
[----:B------:R-:W-:Y:S05]  /*0180*/  EXIT ;  /* 0x000000000000794d */ /* 0x000fea0003800000 */
.L_x_24:
        /* <DEDUP_REMOVED lines=15> */
.L_x_31:


//--------------------- .nv.shared.reserved.0     --------------------------
	.section	.nv.shared.reserved.0,"aw",@nobits
	.weak		__nv_reservedSMEM_offset_0_alias
	.size		__nv_reservedSMEM_offset_0_alias, 0, 64
	.other		__nv_reservedSMEM_offset_0_alias,@"STO_CUDA_RESERVED_SHARED STV_DEFAULT"
__nv_reservedSMEM_offset_0_alias:
	.zero		0
	.zero		64


//--------------------- .nv.constant0._Z12cuda_JacobiIPdS_S_ddddiiii --------------------------
	.section	.nv.constant0._Z12cuda_JacobiIPdS_S_ddddiiii,"a",@progbits
	.sectionflags	@""
	.align	4
.nv.constant0._Z12cuda_JacobiIPdS_S_ddddiiii:
	.zero		968


//--------------------- .nv.constant0._Z12cuda_JacobiBPdS_S_ddddiiii --------------------------
	.section	.nv.constant0._Z12cuda_JacobiBPdS_S_ddddiiii,"a",@progbits
	.sectionflags	@""
	.align	4
.nv.constant0._Z12cuda_JacobiBPdS_S_ddddiiii:
	.zero		968


//--------------------- .nv.constant0._Z11cuda_JacobiPdS_S_ddddiiii --------------------------
	.section	.nv.constant0._Z11cuda_JacobiPdS_S_ddddiiii,"a",@progbits
	.sectionflags	@""
	.align	4
.nv.constant0._Z11cuda_JacobiPdS_S_ddddiiii:
	.zero		968


//--------------------- .nv.constant0._Z11cuda_updatePdS_iii --------------------------
	.section	.nv.constant0._Z11cuda_updatePdS_iii,"a",@progbits
	.sectionflags	@""
	.align	4
.nv.constant0._Z11cuda_updatePdS_iii:
	.zero		924


//--------------------- SYMBOLS --------------------------

	.type		.nv.reservedSmem.offset0,@object
	.size		.nv.reservedSmem.offset0,0x4
